//
// Generated by NVIDIA NVVM Compiler
//
// Compiler Build ID: CL-36424714
// Cuda compilation tools, release 13.0, V13.0.88
// Based on NVVM 20.0.0
//

.version 9.0
.target sm_100
.address_size 64

	// .globl	_Z8setValueP13__nv_bfloat16S_

.visible .entry _Z8setValueP13__nv_bfloat16S_(
	.param .u64 .ptr .align 1 _Z8setValueP13__nv_bfloat16S__param_0,
	.param .align 2 .b8 _Z8setValueP13__nv_bfloat16S__param_1[2]
)
{
	.reg .b16 	%rs<2>;
	.reg .b64 	%rd<3>;

	ld.param.u16 	%rs1, [_Z8setValueP13__nv_bfloat16S__param_1];
	ld.param.u64 	%rd1, [_Z8setValueP13__nv_bfloat16S__param_0];
	cvta.to.global.u64 	%rd2, %rd1;
	st.global.u16 	[%rd2], %rs1;
	ret;

}
	// .globl	_Z8setValueP14__nv_bfloat162S_
.visible .entry _Z8setValueP14__nv_bfloat162S_(
	.param .u64 .ptr .align 1 _Z8setValueP14__nv_bfloat162S__param_0,
	.param .align 4 .b8 _Z8setValueP14__nv_bfloat162S__param_1[4]
)
{
	.reg .b32 	%r<2>;
	.reg .b64 	%rd<3>;

	ld.param.u64 	%rd1, [_Z8setValueP14__nv_bfloat162S__param_0];
	ld.param.u32 	%r1, [_Z8setValueP14__nv_bfloat162S__param_1];
	cvta.to.global.u64 	%rd2, %rd1;
	st.global.u32 	[%rd2], %r1;
	ret;

}
	// .globl	_Z16bFloat1622float2Pf14__nv_bfloat162
.visible .entry _Z16bFloat1622float2Pf14__nv_bfloat162(
	.param .u64 .ptr .align 1 _Z16bFloat1622float2Pf14__nv_bfloat162_param_0,
	.param .align 4 .b8 _Z16bFloat1622float2Pf14__nv_bfloat162_param_1[4]
)
{
	.reg .b16 	%rs<3>;
	.reg .b32 	%r<2>;
	.reg .b32 	%f<3>;
	.reg .b64 	%rd<3>;

	ld.param.u32 	%r1, [_Z16bFloat1622float2Pf14__nv_bfloat162_param_1];
	mov.b32 	{%rs1, %rs2}, %r1;
	ld.param.u64 	%rd1, [_Z16bFloat1622float2Pf14__nv_bfloat162_param_0];
	cvta.to.global.u64 	%rd2, %rd1;
	// begin inline asm
	{ cvt.f32.bf16 %f1, %rs1;}

	// end inline asm
	// begin inline asm
	{ cvt.f32.bf16 %f2, %rs2;}

	// end inline asm
	st.global.f32 	[%rd2], %f1;
	st.global.f32 	[%rd2+4], %f2;
	ret;

}
	// .globl	_Z14bFloat162floatPf13__nv_bfloat16
.visible .entry _Z14bFloat162floatPf13__nv_bfloat16(
	.param .u64 .ptr .align 1 _Z14bFloat162floatPf13__nv_bfloat16_param_0,
	.param .align 2 .b8 _Z14bFloat162floatPf13__nv_bfloat16_param_1[2]
)
{
	.reg .b16 	%rs<2>;
	.reg .b32 	%f<2>;
	.reg .b64 	%rd<3>;

	ld.param.u16 	%rs1, [_Z14bFloat162floatPf13__nv_bfloat16_param_1];
	ld.param.u64 	%rd1, [_Z14bFloat162floatPf13__nv_bfloat16_param_0];
	cvta.to.global.u64 	%rd2, %rd1;
	// begin inline asm
	{ cvt.f32.bf16 %f1, %rs1;}

	// end inline asm
	st.global.f32 	[%rd2], %f1;
	ret;

}
	// .globl	_Z19float22bFloat162_rnPf6float2
.visible .entry _Z19float22bFloat162_rnPf6float2(
	.param .u64 .ptr .align 1 _Z19float22bFloat162_rnPf6float2_param_0,
	.param .align 8 .b8 _Z19float22bFloat162_rnPf6float2_param_1[8]
)
{
	.reg .b16 	%rs<3>;
	.reg .b32 	%r<2>;
	.reg .b32 	%f<5>;
	.reg .b64 	%rd<3>;

	ld.param.u64 	%rd1, [_Z19float22bFloat162_rnPf6float2_param_0];
	ld.param.v2.f32 	{%f1, %f2}, [_Z19float22bFloat162_rnPf6float2_param_1];
	cvta.to.global.u64 	%rd2, %rd1;
	// begin inline asm
	{ cvt.rn.bf16x2.f32 %r1, %f2, %f1;}

	// end inline asm
	mov.b32 	{%rs1, %rs2}, %r1;
	// begin inline asm
	{ cvt.f32.bf16 %f3, %rs1;}

	// end inline asm
	st.global.f32 	[%rd2], %f3;
	// begin inline asm
	{ cvt.f32.bf16 %f4, %rs2;}

	// end inline asm
	st.global.f32 	[%rd2+4], %f4;
	ret;

}
	// .globl	_Z14float2bFloat16Pff
.visible .entry _Z14float2bFloat16Pff(
	.param .u64 .ptr .align 1 _Z14float2bFloat16Pff_param_0,
	.param .f32 _Z14float2bFloat16Pff_param_1
)
{
	.reg .b16 	%rs<3>;
	.reg .b32 	%f<3>;
	.reg .b64 	%rd<3>;

	ld.param.u64 	%rd1, [_Z14float2bFloat16Pff_param_0];
	ld.param.f32 	%f1, [_Z14float2bFloat16Pff_param_1];
	cvta.to.global.u64 	%rd2, %rd1;
	// begin inline asm
	{  cvt.rn.bf16.f32 %rs1, %f1;}

	// end inline asm
	// begin inline asm
	{ cvt.f32.bf16 %f2, %rs1;}

	// end inline asm
	st.global.f32 	[%rd2], %f2;
	ret;

}
	// .globl	_Z4ldcaPfP13__nv_bfloat16
.visible .entry _Z4ldcaPfP13__nv_bfloat16(
	.param .u64 .ptr .align 1 _Z4ldcaPfP13__nv_bfloat16_param_0,
	.param .u64 .ptr .align 1 _Z4ldcaPfP13__nv_bfloat16_param_1
)
{
	.reg .b16 	%rs<3>;
	.reg .b32 	%f<2>;
	.reg .b64 	%rd<4>;

	ld.param.u64 	%rd2, [_Z4ldcaPfP13__nv_bfloat16_param_0];
	ld.param.u64 	%rd1, [_Z4ldcaPfP13__nv_bfloat16_param_1];
	cvta.to.global.u64 	%rd3, %rd2;
	// begin inline asm
	ld.global.ca.b16 %rs1, [%rd1];
	// end inline asm
	// begin inline asm
	{ cvt.f32.bf16 %f1, %rs1;}

	// end inline asm
	st.global.f32 	[%rd3], %f1;
	ret;

}
	// .globl	_Z4ldcaPfP14__nv_bfloat162
.visible .entry _Z4ldcaPfP14__nv_bfloat162(
	.param .u64 .ptr .align 1 _Z4ldcaPfP14__nv_bfloat162_param_0,
	.param .u64 .ptr .align 1 _Z4ldcaPfP14__nv_bfloat162_param_1
)
{
	.reg .b16 	%rs<3>;
	.reg .b32 	%r<2>;
	.reg .b32 	%f<3>;
	.reg .b64 	%rd<4>;

	ld.param.u64 	%rd2, [_Z4ldcaPfP14__nv_bfloat162_param_0];
	ld.param.u64 	%rd1, [_Z4ldcaPfP14__nv_bfloat162_param_1];
	cvta.to.global.u64 	%rd3, %rd2;
	// begin inline asm
	ld.global.ca.b32 %r1, [%rd1];
	// end inline asm
	mov.b32 	{%rs1, %rs2}, %r1;
	// begin inline asm
	{ cvt.f32.bf16 %f1, %rs1;}

	// end inline asm
	st.global.f32 	[%rd3], %f1;
	// begin inline asm
	{ cvt.f32.bf16 %f2, %rs2;}

	// end inline asm
	st.global.f32 	[%rd3+4], %f2;
	ret;

}
	// .globl	_Z4ldcgPfP13__nv_bfloat16
.visible .entry _Z4ldcgPfP13__nv_bfloat16(
	.param .u64 .ptr .align 1 _Z4ldcgPfP13__nv_bfloat16_param_0,
	.param .u64 .ptr .align 1 _Z4ldcgPfP13__nv_bfloat16_param_1
)
{
	.reg .b16 	%rs<3>;
	.reg .b32 	%f<2>;
	.reg .b64 	%rd<4>;

	ld.param.u64 	%rd2, [_Z4ldcgPfP13__nv_bfloat16_param_0];
	ld.param.u64 	%rd1, [_Z4ldcgPfP13__nv_bfloat16_param_1];
	cvta.to.global.u64 	%rd3, %rd2;
	// begin inline asm
	ld.global.cg.b16 %rs1, [%rd1];
	// end inline asm
	// begin inline asm
	{ cvt.f32.bf16 %f1, %rs1;}

	// end inline asm
	st.global.f32 	[%rd3], %f1;
	ret;

}
	// .globl	_Z4ldcgPfP14__nv_bfloat162
.visible .entry _Z4ldcgPfP14__nv_bfloat162(
	.param .u64 .ptr .align 1 _Z4ldcgPfP14__nv_bfloat162_param_0,
	.param .u64 .ptr .align 1 _Z4ldcgPfP14__nv_bfloat162_param_1
)
{
	.reg .b16 	%rs<3>;
	.reg .b32 	%r<2>;
	.reg .b32 	%f<3>;
	.reg .b64 	%rd<4>;

	ld.param.u64 	%rd2, [_Z4ldcgPfP14__nv_bfloat162_param_0];
	ld.param.u64 	%rd1, [_Z4ldcgPfP14__nv_bfloat162_param_1];
	cvta.to.global.u64 	%rd3, %rd2;
	// begin inline asm
	ld.global.cg.b32 %r1, [%rd1];
	// end inline asm
	mov.b32 	{%rs1, %rs2}, %r1;
	// begin inline asm
	{ cvt.f32.bf16 %f1, %rs1;}

	// end inline asm
	st.global.f32 	[%rd3], %f1;
	// begin inline asm
	{ cvt.f32.bf16 %f2, %rs2;}

	// end inline asm
	st.global.f32 	[%rd3+4], %f2;
	ret;

}
	// .globl	_Z4ldcsPfP13__nv_bfloat16
.visible .entry _Z4ldcsPfP13__nv_bfloat16(
	.param .u64 .ptr .align 1 _Z4ldcsPfP13__nv_bfloat16_param_0,
	.param .u64 .ptr .align 1 _Z4ldcsPfP13__nv_bfloat16_param_1
)
{
	.reg .b16 	%rs<3>;
	.reg .b32 	%f<2>;
	.reg .b64 	%rd<4>;

	ld.param.u64 	%rd2, [_Z4ldcsPfP13__nv_bfloat16_param_0];
	ld.param.u64 	%rd1, [_Z4ldcsPfP13__nv_bfloat16_param_1];
	cvta.to.global.u64 	%rd3, %rd2;
	// begin inline asm
	ld.global.cs.b16 %rs1, [%rd1];
	// end inline asm
	// begin inline asm
	{ cvt.f32.bf16 %f1, %rs1;}

	// end inline asm
	st.global.f32 	[%rd3], %f1;
	ret;

}
	// .globl	_Z4ldcsPfP14__nv_bfloat162
.visible .entry _Z4ldcsPfP14__nv_bfloat162(
	.param .u64 .ptr .align 1 _Z4ldcsPfP14__nv_bfloat162_param_0,
	.param .u64 .ptr .align 1 _Z4ldcsPfP14__nv_bfloat162_param_1
)
{
	.reg .b16 	%rs<3>;
	.reg .b32 	%r<2>;
	.reg .b32 	%f<3>;
	.reg .b64 	%rd<4>;

	ld.param.u64 	%rd2, [_Z4ldcsPfP14__nv_bfloat162_param_0];
	ld.param.u64 	%rd1, [_Z4ldcsPfP14__nv_bfloat162_param_1];
	cvta.to.global.u64 	%rd3, %rd2;
	// begin inline asm
	ld.global.cs.b32 %r1, [%rd1];
	// end inline asm
	mov.b32 	{%rs1, %rs2}, %r1;
	// begin inline asm
	{ cvt.f32.bf16 %f1, %rs1;}

	// end inline asm
	st.global.f32 	[%rd3], %f1;
	// begin inline asm
	{ cvt.f32.bf16 %f2, %rs2;}

	// end inline asm
	st.global.f32 	[%rd3+4], %f2;
	ret;

}
	// .globl	_Z4ldcvPfP13__nv_bfloat16
.visible .entry _Z4ldcvPfP13__nv_bfloat16(
	.param .u64 .ptr .align 1 _Z4ldcvPfP13__nv_bfloat16_param_0,
	.param .u64 .ptr .align 1 _Z4ldcvPfP13__nv_bfloat16_param_1
)
{
	.reg .b16 	%rs<3>;
	.reg .b32 	%f<2>;
	.reg .b64 	%rd<4>;

	ld.param.u64 	%rd2, [_Z4ldcvPfP13__nv_bfloat16_param_0];
	ld.param.u64 	%rd1, [_Z4ldcvPfP13__nv_bfloat16_param_1];
	cvta.to.global.u64 	%rd3, %rd2;
	// begin inline asm
	ld.global.cv.b16 %rs1, [%rd1];
	// end inline asm
	// begin inline asm
	{ cvt.f32.bf16 %f1, %rs1;}

	// end inline asm
	st.global.f32 	[%rd3], %f1;
	ret;

}
	// .globl	_Z4ldcvPfP14__nv_bfloat162
.visible .entry _Z4ldcvPfP14__nv_bfloat162(
	.param .u64 .ptr .align 1 _Z4ldcvPfP14__nv_bfloat162_param_0,
	.param .u64 .ptr .align 1 _Z4ldcvPfP14__nv_bfloat162_param_1
)
{
	.reg .b16 	%rs<3>;
	.reg .b32 	%r<2>;
	.reg .b32 	%f<3>;
	.reg .b64 	%rd<4>;

	ld.param.u64 	%rd2, [_Z4ldcvPfP14__nv_bfloat162_param_0];
	ld.param.u64 	%rd1, [_Z4ldcvPfP14__nv_bfloat162_param_1];
	cvta.to.global.u64 	%rd3, %rd2;
	// begin inline asm
	ld.global.cv.b32 %r1, [%rd1];
	// end inline asm
	mov.b32 	{%rs1, %rs2}, %r1;
	// begin inline asm
	{ cvt.f32.bf16 %f1, %rs1;}

	// end inline asm
	st.global.f32 	[%rd3], %f1;
	// begin inline asm
	{ cvt.f32.bf16 %f2, %rs2;}

	// end inline asm
	st.global.f32 	[%rd3+4], %f2;
	ret;

}
	// .globl	_Z3ldgPfP13__nv_bfloat16
.visible .entry _Z3ldgPfP13__nv_bfloat16(
	.param .u64 .ptr .align 1 _Z3ldgPfP13__nv_bfloat16_param_0,
	.param .u64 .ptr .align 1 _Z3ldgPfP13__nv_bfloat16_param_1
)
{
	.reg .b16 	%rs<3>;
	.reg .b32 	%f<2>;
	.reg .b64 	%rd<4>;

	ld.param.u64 	%rd2, [_Z3ldgPfP13__nv_bfloat16_param_0];
	ld.param.u64 	%rd1, [_Z3ldgPfP13__nv_bfloat16_param_1];
	cvta.to.global.u64 	%rd3, %rd2;
	// begin inline asm
	ld.global.nc.b16 %rs1, [%rd1];
	// end inline asm
	// begin inline asm
	{ cvt.f32.bf16 %f1, %rs1;}

	// end inline asm
	st.global.f32 	[%rd3], %f1;
	ret;

}
	// .globl	_Z3ldgPfP14__nv_bfloat162
.visible .entry _Z3ldgPfP14__nv_bfloat162(
	.param .u64 .ptr .align 1 _Z3ldgPfP14__nv_bfloat162_param_0,
	.param .u64 .ptr .align 1 _Z3ldgPfP14__nv_bfloat162_param_1
)
{
	.reg .b16 	%rs<3>;
	.reg .b32 	%r<2>;
	.reg .b32 	%f<3>;
	.reg .b64 	%rd<4>;

	ld.param.u64 	%rd2, [_Z3ldgPfP14__nv_bfloat162_param_0];
	ld.param.u64 	%rd1, [_Z3ldgPfP14__nv_bfloat162_param_1];
	cvta.to.global.u64 	%rd3, %rd2;
	// begin inline asm
	ld.global.nc.b32 %r1, [%rd1];
	// end inline asm
	mov.b32 	{%rs1, %rs2}, %r1;
	// begin inline asm
	{ cvt.f32.bf16 %f1, %rs1;}

	// end inline asm
	st.global.f32 	[%rd3], %f1;
	// begin inline asm
	{ cvt.f32.bf16 %f2, %rs2;}

	// end inline asm
	st.global.f32 	[%rd3+4], %f2;
	ret;

}
	// .globl	_Z4ldluPfP13__nv_bfloat16
.visible .entry _Z4ldluPfP13__nv_bfloat16(
	.param .u64 .ptr .align 1 _Z4ldluPfP13__nv_bfloat16_param_0,
	.param .u64 .ptr .align 1 _Z4ldluPfP13__nv_bfloat16_param_1
)
{
	.reg .b16 	%rs<3>;
	.reg .b32 	%f<2>;
	.reg .b64 	%rd<4>;

	ld.param.u64 	%rd2, [_Z4ldluPfP13__nv_bfloat16_param_0];
	ld.param.u64 	%rd1, [_Z4ldluPfP13__nv_bfloat16_param_1];
	cvta.to.global.u64 	%rd3, %rd2;
	// begin inline asm
	ld.global.lu.b16 %rs1, [%rd1];
	// end inline asm
	// begin inline asm
	{ cvt.f32.bf16 %f1, %rs1;}

	// end inline asm
	st.global.f32 	[%rd3], %f1;
	ret;

}
	// .globl	_Z4ldluPfP14__nv_bfloat162
.visible .entry _Z4ldluPfP14__nv_bfloat162(
	.param .u64 .ptr .align 1 _Z4ldluPfP14__nv_bfloat162_param_0,
	.param .u64 .ptr .align 1 _Z4ldluPfP14__nv_bfloat162_param_1
)
{
	.reg .b16 	%rs<3>;
	.reg .b32 	%r<2>;
	.reg .b32 	%f<3>;
	.reg .b64 	%rd<4>;

	ld.param.u64 	%rd2, [_Z4ldluPfP14__nv_bfloat162_param_0];
	ld.param.u64 	%rd1, [_Z4ldluPfP14__nv_bfloat162_param_1];
	cvta.to.global.u64 	%rd3, %rd2;
	// begin inline asm
	ld.global.lu.b32 %r1, [%rd1];
	// end inline asm
	mov.b32 	{%rs1, %rs2}, %r1;
	// begin inline asm
	{ cvt.f32.bf16 %f1, %rs1;}

	// end inline asm
	st.global.f32 	[%rd3], %f1;
	// begin inline asm
	{ cvt.f32.bf16 %f2, %rs2;}

	// end inline asm
	st.global.f32 	[%rd3+4], %f2;
	ret;

}
	// .globl	_Z4stcgPf13__nv_bfloat16PS0_
.visible .entry _Z4stcgPf13__nv_bfloat16PS0_(
	.param .u64 .ptr .align 1 _Z4stcgPf13__nv_bfloat16PS0__param_0,
	.param .align 2 .b8 _Z4stcgPf13__nv_bfloat16PS0__param_1[2],
	.param .u64 .ptr .align 1 _Z4stcgPf13__nv_bfloat16PS0__param_2
)
{
	.reg .b16 	%rs<3>;
	.reg .b32 	%f<2>;
	.reg .b64 	%rd<5>;

	ld.param.u16 	%rs1, [_Z4stcgPf13__nv_bfloat16PS0__param_1];
	ld.param.u64 	%rd2, [_Z4stcgPf13__nv_bfloat16PS0__param_0];
	ld.param.u64 	%rd1, [_Z4stcgPf13__nv_bfloat16PS0__param_2];
	cvta.to.global.u64 	%rd3, %rd2;
	cvta.to.global.u64 	%rd4, %rd1;
	// begin inline asm
	st.global.cg.b16 [%rd1], %rs1;
	// end inline asm
	ld.global.u16 	%rs2, [%rd4];
	// begin inline asm
	{ cvt.f32.bf16 %f1, %rs2;}

	// end inline asm
	st.global.f32 	[%rd3], %f1;
	ret;

}
	// .globl	_Z4stcgPf14__nv_bfloat162PS0_
.visible .entry _Z4stcgPf14__nv_bfloat162PS0_(
	.param .u64 .ptr .align 1 _Z4stcgPf14__nv_bfloat162PS0__param_0,
	.param .align 4 .b8 _Z4stcgPf14__nv_bfloat162PS0__param_1[4],
	.param .u64 .ptr .align 1 _Z4stcgPf14__nv_bfloat162PS0__param_2
)
{
	.reg .b16 	%rs<3>;
	.reg .b32 	%r<2>;
	.reg .b32 	%f<3>;
	.reg .b64 	%rd<5>;

	ld.param.u64 	%rd2, [_Z4stcgPf14__nv_bfloat162PS0__param_0];
	ld.param.u64 	%rd1, [_Z4stcgPf14__nv_bfloat162PS0__param_2];
	cvta.to.global.u64 	%rd3, %rd2;
	cvta.to.global.u64 	%rd4, %rd1;
	ld.param.u32 	%r1, [_Z4stcgPf14__nv_bfloat162PS0__param_1];
	// begin inline asm
	st.global.cg.b32 [%rd1], %r1;
	// end inline asm
	ld.global.u16 	%rs1, [%rd4];
	// begin inline asm
	{ cvt.f32.bf16 %f1, %rs1;}

	// end inline asm
	st.global.f32 	[%rd3], %f1;
	ld.global.u16 	%rs2, [%rd4+2];
	// begin inline asm
	{ cvt.f32.bf16 %f2, %rs2;}

	// end inline asm
	st.global.f32 	[%rd3+4], %f2;
	ret;

}
	// .globl	_Z4stcsPf13__nv_bfloat16PS0_
.visible .entry _Z4stcsPf13__nv_bfloat16PS0_(
	.param .u64 .ptr .align 1 _Z4stcsPf13__nv_bfloat16PS0__param_0,
	.param .align 2 .b8 _Z4stcsPf13__nv_bfloat16PS0__param_1[2],
	.param .u64 .ptr .align 1 _Z4stcsPf13__nv_bfloat16PS0__param_2
)
{
	.reg .b16 	%rs<3>;
	.reg .b32 	%f<2>;
	.reg .b64 	%rd<5>;

	ld.param.u16 	%rs1, [_Z4stcsPf13__nv_bfloat16PS0__param_1];
	ld.param.u64 	%rd2, [_Z4stcsPf13__nv_bfloat16PS0__param_0];
	ld.param.u64 	%rd1, [_Z4stcsPf13__nv_bfloat16PS0__param_2];
	cvta.to.global.u64 	%rd3, %rd2;
	cvta.to.global.u64 	%rd4, %rd1;
	// begin inline asm
	st.global.cs.b16 [%rd1], %rs1;
	// end inline asm
	ld.global.u16 	%rs2, [%rd4];
	// begin inline asm
	{ cvt.f32.bf16 %f1, %rs2;}

	// end inline asm
	st.global.f32 	[%rd3], %f1;
	ret;

}
	// .globl	_Z4stcsPf14__nv_bfloat162PS0_
.visible .entry _Z4stcsPf14__nv_bfloat162PS0_(
	.param .u64 .ptr .align 1 _Z4stcsPf14__nv_bfloat162PS0__param_0,
	.param .align 4 .b8 _Z4stcsPf14__nv_bfloat162PS0__param_1[4],
	.param .u64 .ptr .align 1 _Z4stcsPf14__nv_bfloat162PS0__param_2
)
{
	.reg .b16 	%rs<3>;
	.reg .b32 	%r<2>;
	.reg .b32 	%f<3>;
	.reg .b64 	%rd<5>;

	ld.param.u64 	%rd2, [_Z4stcsPf14__nv_bfloat162PS0__param_0];
	ld.param.u64 	%rd1, [_Z4stcsPf14__nv_bfloat162PS0__param_2];
	cvta.to.global.u64 	%rd3, %rd2;
	cvta.to.global.u64 	%rd4, %rd1;
	ld.param.u32 	%r1, [_Z4stcsPf14__nv_bfloat162PS0__param_1];
	// begin inline asm
	st.global.cs.b32 [%rd1], %r1;
	// end inline asm
	ld.global.u16 	%rs1, [%rd4];
	// begin inline asm
	{ cvt.f32.bf16 %f1, %rs1;}

	// end inline asm
	st.global.f32 	[%rd3], %f1;
	ld.global.u16 	%rs2, [%rd4+2];
	// begin inline asm
	{ cvt.f32.bf16 %f2, %rs2;}

	// end inline asm
	st.global.f32 	[%rd3+4], %f2;
	ret;

}
	// .globl	_Z4stwbPf13__nv_bfloat16PS0_
.visible .entry _Z4stwbPf13__nv_bfloat16PS0_(
	.param .u64 .ptr .align 1 _Z4stwbPf13__nv_bfloat16PS0__param_0,
	.param .align 2 .b8 _Z4stwbPf13__nv_bfloat16PS0__param_1[2],
	.param .u64 .ptr .align 1 _Z4stwbPf13__nv_bfloat16PS0__param_2
)
{
	.reg .b16 	%rs<3>;
	.reg .b32 	%f<2>;
	.reg .b64 	%rd<5>;

	ld.param.u16 	%rs1, [_Z4stwbPf13__nv_bfloat16PS0__param_1];
	ld.param.u64 	%rd2, [_Z4stwbPf13__nv_bfloat16PS0__param_0];
	ld.param.u64 	%rd1, [_Z4stwbPf13__nv_bfloat16PS0__param_2];
	cvta.to.global.u64 	%rd3, %rd2;
	cvta.to.global.u64 	%rd4, %rd1;
	// begin inline asm
	st.global.wb.b16 [%rd1], %rs1;
	// end inline asm
	ld.global.u16 	%rs2, [%rd4];
	// begin inline asm
	{ cvt.f32.bf16 %f1, %rs2;}

	// end inline asm
	st.global.f32 	[%rd3], %f1;
	ret;

}
	// .globl	_Z4stwbPf14__nv_bfloat162PS0_
.visible .entry _Z4stwbPf14__nv_bfloat162PS0_(
	.param .u64 .ptr .align 1 _Z4stwbPf14__nv_bfloat162PS0__param_0,
	.param .align 4 .b8 _Z4stwbPf14__nv_bfloat162PS0__param_1[4],
	.param .u64 .ptr .align 1 _Z4stwbPf14__nv_bfloat162PS0__param_2
)
{
	.reg .b16 	%rs<3>;
	.reg .b32 	%r<2>;
	.reg .b32 	%f<3>;
	.reg .b64 	%rd<5>;

	ld.param.u64 	%rd2, [_Z4stwbPf14__nv_bfloat162PS0__param_0];
	ld.param.u64 	%rd1, [_Z4stwbPf14__nv_bfloat162PS0__param_2];
	cvta.to.global.u64 	%rd3, %rd2;
	cvta.to.global.u64 	%rd4, %rd1;
	ld.param.u32 	%r1, [_Z4stwbPf14__nv_bfloat162PS0__param_1];
	// begin inline asm
	st.global.wb.b32 [%rd1], %r1;
	// end inline asm
	ld.global.u16 	%rs1, [%rd4];
	// begin inline asm
	{ cvt.f32.bf16 %f1, %rs1;}

	// end inline asm
	st.global.f32 	[%rd3], %f1;
	ld.global.u16 	%rs2, [%rd4+2];
	// begin inline asm
	{ cvt.f32.bf16 %f2, %rs2;}

	// end inline asm
	st.global.f32 	[%rd3+4], %f2;
	ret;

}
	// .globl	_Z4stwtPf13__nv_bfloat16PS0_
.visible .entry _Z4stwtPf13__nv_bfloat16PS0_(
	.param .u64 .ptr .align 1 _Z4stwtPf13__nv_bfloat16PS0__param_0,
	.param .align 2 .b8 _Z4stwtPf13__nv_bfloat16PS0__param_1[2],
	.param .u64 .ptr .align 1 _Z4stwtPf13__nv_bfloat16PS0__param_2
)
{
	.reg .b16 	%rs<3>;
	.reg .b32 	%f<2>;
	.reg .b64 	%rd<5>;

	ld.param.u16 	%rs1, [_Z4stwtPf13__nv_bfloat16PS0__param_1];
	ld.param.u64 	%rd2, [_Z4stwtPf13__nv_bfloat16PS0__param_0];
	ld.param.u64 	%rd1, [_Z4stwtPf13__nv_bfloat16PS0__param_2];
	cvta.to.global.u64 	%rd3, %rd2;
	cvta.to.global.u64 	%rd4, %rd1;
	// begin inline asm
	st.global.wt.b16 [%rd1], %rs1;
	// end inline asm
	ld.global.u16 	%rs2, [%rd4];
	// begin inline asm
	{ cvt.f32.bf16 %f1, %rs2;}

	// end inline asm
	st.global.f32 	[%rd3], %f1;
	ret;

}
	// .globl	_Z4stwtPf14__nv_bfloat162PS0_
.visible .entry _Z4stwtPf14__nv_bfloat162PS0_(
	.param .u64 .ptr .align 1 _Z4stwtPf14__nv_bfloat162PS0__param_0,
	.param .align 4 .b8 _Z4stwtPf14__nv_bfloat162PS0__param_1[4],
	.param .u64 .ptr .align 1 _Z4stwtPf14__nv_bfloat162PS0__param_2
)
{
	.reg .b16 	%rs<3>;
	.reg .b32 	%r<2>;
	.reg .b32 	%f<3>;
	.reg .b64 	%rd<5>;

	ld.param.u64 	%rd2, [_Z4stwtPf14__nv_bfloat162PS0__param_0];
	ld.param.u64 	%rd1, [_Z4stwtPf14__nv_bfloat162PS0__param_2];
	cvta.to.global.u64 	%rd3, %rd2;
	cvta.to.global.u64 	%rd4, %rd1;
	ld.param.u32 	%r1, [_Z4stwtPf14__nv_bfloat162PS0__param_1];
	// begin inline asm
	st.global.wt.b32 [%rd1], %r1;
	// end inline asm
	ld.global.u16 	%rs1, [%rd4];
	// begin inline asm
	{ cvt.f32.bf16 %f1, %rs1;}

	// end inline asm
	st.global.f32 	[%rd3], %f1;
	ld.global.u16 	%rs2, [%rd4+2];
	// begin inline asm
	{ cvt.f32.bf16 %f2, %rs2;}

	// end inline asm
	st.global.f32 	[%rd3+4], %f2;
	ret;

}


// ===== COMPILED SASS (sm_100) =====

	.target	sm_100

	.elftype	@"ET_EXEC"


//--------------------- .note.nv.tkinfo           --------------------------
	.section	.note.nv.tkinfo,"",@"SHT_NOTE"
	.sectionflags	@"SHF_NOTE_NV_TKINFO"
	.tkinfo
        /*0018*/ 	.word	0x00000002
        /*0030*/ 	.string	""
        /*0030*/ 	.string	"ptxas"
        /*0030*/ 	.string	"Cuda compilation tools, release 13.0, V13.0.88"
        /*0030*/ 	.string	"Build cuda_13.0.r13.0/compiler.36424714_0"
        /*0030*/ 	.string	"-arch sm_100 -m 64 "



//--------------------- .note.nv.cuinfo           --------------------------
	.section	.note.nv.cuinfo,"",@"SHT_NOTE"
	.sectionflags	@"SHF_NOTE_NV_CUINFO"
        /*0018*/ 	.short	0x0002
        /*001a*/ 	.short	0x0064
        /*001c*/ 	.short	0x0082
	.zero		2


//--------------------- .nv.info                  --------------------------
	.section	.nv.info,"",@"SHT_CUDA_INFO"
	.align	4


	//----- nvinfo : EIATTR_REGCOUNT
	.align		4
        /*0000*/ 	.byte	0x04, 0x2f
        /*0002*/ 	.short	(.L_1 - .L_0)
	.align		4
.L_0:
        /*0004*/ 	.word	index@(_Z8setValueP13__nv_bfloat16S_)
        /*0008*/ 	.word	0x00000008


	//----- nvinfo : EIATTR_FRAME_SIZE
	.align		4
.L_1:
        /*000c*/ 	.byte	0x04, 0x11
        /*000e*/ 	.short	(.L_3 - .L_2)
	.align		4
.L_2:
        /*0010*/ 	.word	index@(_Z8setValueP13__nv_bfloat16S_)
        /*0014*/ 	.word	0x00000000


	//----- nvinfo : EIATTR_REGCOUNT
	.align		4
.L_3:
        /*0018*/ 	.byte	0x04, 0x2f
        /*001a*/ 	.short	(.L_5 - .L_4)
	.align		4
.L_4:
        /*001c*/ 	.word	index@(_Z8setValueP14__nv_bfloat162S_)
        /*0020*/ 	.word	0x00000008


	//----- nvinfo : EIATTR_FRAME_SIZE
	.align		4
.L_5:
        /*0024*/ 	.byte	0x04, 0x11
        /*0026*/ 	.short	(.L_7 - .L_6)
	.align		4
.L_6:
        /*0028*/ 	.word	index@(_Z8setValueP14__nv_bfloat162S_)
        /*002c*/ 	.word	0x00000000


	//----- nvinfo : EIATTR_REGCOUNT
	.align		4
.L_7:
        /*0030*/ 	.byte	0x04, 0x2f
        /*0032*/ 	.short	(.L_9 - .L_8)
	.align		4
.L_8:
        /*0034*/ 	.word	index@(_Z16bFloat1622float2Pf14__nv_bfloat162)
        /*0038*/ 	.word	0x0000000a


	//----- nvinfo : EIATTR_FRAME_SIZE
	.align		4
.L_9:
        /*003c*/ 	.byte	0x04, 0x11
        /*003e*/ 	.short	(.L_11 - .L_10)
	.align		4
.L_10:
        /*0040*/ 	.word	index@(_Z16bFloat1622float2Pf14__nv_bfloat162)
        /*0044*/ 	.word	0x00000000


	//----- nvinfo : EIATTR_REGCOUNT
	.align		4
.L_11:
        /*0048*/ 	.byte	0x04, 0x2f
        /*004a*/ 	.short	(.L_13 - .L_12)
	.align		4
.L_12:
        /*004c*/ 	.word	index@(_Z14bFloat162floatPf13__nv_bfloat16)
        /*0050*/ 	.word	0x00000008


	//----- nvinfo : EIATTR_FRAME_SIZE
	.align		4
.L_13:
        /*0054*/ 	.byte	0x04, 0x11
        /*0056*/ 	.short	(.L_15 - .L_14)
	.align		4
.L_14:
        /*0058*/ 	.word	index@(_Z14bFloat162floatPf13__nv_bfloat16)
        /*005c*/ 	.word	0x00000000


	//----- nvinfo : EIATTR_REGCOUNT
	.align		4
.L_15:
        /*0060*/ 	.byte	0x04, 0x2f
        /*0062*/ 	.short	(.L_17 - .L_16)
	.align		4
.L_16:
        /*0064*/ 	.word	index@(_Z19float22bFloat162_rnPf6float2)
        /*0068*/ 	.word	0x0000000a


	//----- nvinfo : EIATTR_FRAME_SIZE
	.align		4
.L_17:
        /*006c*/ 	.byte	0x04, 0x11
        /*006e*/ 	.short	(.L_19 - .L_18)
	.align		4
.L_18:
        /*0070*/ 	.word	index@(_Z19float22bFloat162_rnPf6float2)
        /*0074*/ 	.word	0x00000000


	//----- nvinfo : EIATTR_REGCOUNT
	.align		4
.L_19:
        /*0078*/ 	.byte	0x04, 0x2f
        /*007a*/ 	.short	(.L_21 - .L_20)
	.align		4
.L_20:
        /*007c*/ 	.word	index@(_Z14float2bFloat16Pff)
        /*0080*/ 	.word	0x00000008


	//----- nvinfo : EIATTR_FRAME_SIZE
	.align		4
.L_21:
        /*0084*/ 	.byte	0x04, 0x11
        /*0086*/ 	.short	(.L_23 - .L_22)
	.align		4
.L_22:
        /*0088*/ 	.word	index@(_Z14float2bFloat16Pff)
        /*008c*/ 	.word	0x00000000


	//----- nvinfo : EIATTR_REGCOUNT
	.align		4
.L_23:
        /*0090*/ 	.byte	0x04, 0x2f
        /*0092*/ 	.short	(.L_25 - .L_24)
	.align		4
.L_24:
        /*0094*/ 	.word	index@(_Z4ldcaPfP13__nv_bfloat16)
        /*0098*/ 	.word	0x0000000a


	//----- nvinfo : EIATTR_FRAME_SIZE
	.align		4
.L_25:
        /*009c*/ 	.byte	0x04, 0x11
        /*009e*/ 	.short	(.L_27 - .L_26)
	.align		4
.L_26:
        /*00a0*/ 	.word	index@(_Z4ldcaPfP13__nv_bfloat16)
        /*00a4*/ 	.word	0x00000000


	//----- nvinfo : EIATTR_REGCOUNT
	.align		4
.L_27:
        /*00a8*/ 	.byte	0x04, 0x2f
        /*00aa*/ 	.short	(.L_29 - .L_28)
	.align		4
.L_28:
        /*00ac*/ 	.word	index@(_Z4ldcaPfP14__nv_bfloat162)
        /*00b0*/ 	.word	0x0000000c


	//----- nvinfo : EIATTR_FRAME_SIZE
	.align		4
.L_29:
        /*00b4*/ 	.byte	0x04, 0x11
        /*00b6*/ 	.short	(.L_31 - .L_30)
	.align		4
.L_30:
        /*00b8*/ 	.word	index@(_Z4ldcaPfP14__nv_bfloat162)
        /*00bc*/ 	.word	0x00000000


	//----- nvinfo : EIATTR_REGCOUNT
	.align		4
.L_31:
        /*00c0*/ 	.byte	0x04, 0x2f
        /*00c2*/ 	.short	(.L_33 - .L_32)
	.align		4
.L_32:
        /*00c4*/ 	.word	index@(_Z4ldcgPfP13__nv_bfloat16)
        /*00c8*/ 	.word	0x0000000a


	//----- nvinfo : EIATTR_FRAME_SIZE
	.align		4
.L_33:
        /*00cc*/ 	.byte	0x04, 0x11
        /*00ce*/ 	.short	(.L_35 - .L_34)
	.align		4
.L_34:
        /*00d0*/ 	.word	index@(_Z4ldcgPfP13__nv_bfloat16)
        /*00d4*/ 	.word	0x00000000


	//----- nvinfo : EIATTR_REGCOUNT
	.align		4
.L_35:
        /*00d8*/ 	.byte	0x04, 0x2f
        /*00da*/ 	.short	(.L_37 - .L_36)
	.align		4
.L_36:
        /*00dc*/ 	.word	index@(_Z4ldcgPfP14__nv_bfloat162)
        /*00e0*/ 	.word	0x0000000c


	//----- nvinfo : EIATTR_FRAME_SIZE
	.align		4
.L_37:
        /*00e4*/ 	.byte	0x04, 0x11
        /*00e6*/ 	.short	(.L_39 - .L_38)
	.align		4
.L_38:
        /*00e8*/ 	.word	index@(_Z4ldcgPfP14__nv_bfloat162)
        /*00ec*/ 	.word	0x00000000


	//----- nvinfo : EIATTR_REGCOUNT
	.align		4
.L_39:
        /*00f0*/ 	.byte	0x04, 0x2f
        /*00f2*/ 	.short	(.L_41 - .L_40)
	.align		4
.L_40:
        /*00f4*/ 	.word	index@(_Z4ldcsPfP13__nv_bfloat16)
        /*00f8*/ 	.word	0x0000000a


	//----- nvinfo : EIATTR_FRAME_SIZE
	.align		4
.L_41:
        /*00fc*/ 	.byte	0x04, 0x11
        /*00fe*/ 	.short	(.L_43 - .L_42)
	.align		4
.L_42:
        /*0100*/ 	.word	index@(_Z4ldcsPfP13__nv_bfloat16)
        /*0104*/ 	.word	0x00000000


	//----- nvinfo : EIATTR_REGCOUNT
	.align		4
.L_43:
        /*0108*/ 	.byte	0x04, 0x2f
        /*010a*/ 	.short	(.L_45 - .L_44)
	.align		4
.L_44:
        /*010c*/ 	.word	index@(_Z4ldcsPfP14__nv_bfloat162)
        /*0110*/ 	.word	0x0000000c


	//----- nvinfo : EIATTR_FRAME_SIZE
	.align		4
.L_45:
        /*0114*/ 	.byte	0x04, 0x11
        /*0116*/ 	.short	(.L_47 - .L_46)
	.align		4
.L_46:
        /*0118*/ 	.word	index@(_Z4ldcsPfP14__nv_bfloat162)
        /*011c*/ 	.word	0x00000000


	//----- nvinfo : EIATTR_REGCOUNT
	.align		4
.L_47:
        /*0120*/ 	.byte	0x04, 0x2f
        /*0122*/ 	.short	(.L_49 - .L_48)
	.align		4
.L_48:
        /*0124*/ 	.word	index@(_Z4ldcvPfP13__nv_bfloat16)
        /*0128*/ 	.word	0x0000000a


	//----- nvinfo : EIATTR_FRAME_SIZE
	.align		4
.L_49:
        /*012c*/ 	.byte	0x04, 0x11
        /*012e*/ 	.short	(.L_51 - .L_50)
	.align		4
.L_50:
        /*0130*/ 	.word	index@(_Z4ldcvPfP13__nv_bfloat16)
        /*0134*/ 	.word	0x00000000


	//----- nvinfo : EIATTR_REGCOUNT
	.align		4
.L_51:
        /*0138*/ 	.byte	0x04, 0x2f
        /*013a*/ 	.short	(.L_53 - .L_52)
	.align		4
.L_52:
        /*013c*/ 	.word	index@(_Z4ldcvPfP14__nv_bfloat162)
        /*0140*/ 	.word	0x0000000c


	//----- nvinfo : EIATTR_FRAME_SIZE
	.align		4
.L_53:
        /*0144*/ 	.byte	0x04, 0x11
        /*0146*/ 	.short	(.L_55 - .L_54)
	.align		4
.L_54:
        /*0148*/ 	.word	index@(_Z4ldcvPfP14__nv_bfloat162)
        /*014c*/ 	.word	0x00000000


	//----- nvinfo : EIATTR_REGCOUNT
	.align		4
.L_55:
        /*0150*/ 	.byte	0x04, 0x2f
        /*0152*/ 	.short	(.L_57 - .L_56)
	.align		4
.L_56:
        /*0154*/ 	.word	index@(_Z3ldgPfP13__nv_bfloat16)
        /*0158*/ 	.word	0x0000000a


	//----- nvinfo : EIATTR_FRAME_SIZE
	.align		4
.L_57:
        /*015c*/ 	.byte	0x04, 0x11
        /*015e*/ 	.short	(.L_59 - .L_58)
	.align		4
.L_58:
        /*0160*/ 	.word	index@(_Z3ldgPfP13__nv_bfloat16)
        /*0164*/ 	.word	0x00000000


	//----- nvinfo : EIATTR_REGCOUNT
	.align		4
.L_59:
        /*0168*/ 	.byte	0x04, 0x2f
        /*016a*/ 	.short	(.L_61 - .L_60)
	.align		4
.L_60:
        /*016c*/ 	.word	index@(_Z3ldgPfP14__nv_bfloat162)
        /*0170*/ 	.word	0x0000000c


	//----- nvinfo : EIATTR_FRAME_SIZE
	.align		4
.L_61:
        /*0174*/ 	.byte	0x04, 0x11
        /*0176*/ 	.short	(.L_63 - .L_62)
	.align		4
.L_62:
        /*0178*/ 	.word	index@(_Z3ldgPfP14__nv_bfloat162)
        /*017c*/ 	.word	0x00000000


	//----- nvinfo : EIATTR_REGCOUNT
	.align		4
.L_63:
        /*0180*/ 	.byte	0x04, 0x2f
        /*0182*/ 	.short	(.L_65 - .L_64)
	.align		4
.L_64:
        /*0184*/ 	.word	index@(_Z4ldluPfP13__nv_bfloat16)
        /*0188*/ 	.word	0x0000000a


	//----- nvinfo : EIATTR_FRAME_SIZE
	.align		4
.L_65:
        /*018c*/ 	.byte	0x04, 0x11
        /*018e*/ 	.short	(.L_67 - .L_66)
	.align		4
.L_66:
        /*0190*/ 	.word	index@(_Z4ldluPfP13__nv_bfloat16)
        /*0194*/ 	.word	0x00000000


	//----- nvinfo : EIATTR_REGCOUNT
	.align		4
.L_67:
        /*0198*/ 	.byte	0x04, 0x2f
        /*019a*/ 	.short	(.L_69 - .L_68)
	.align		4
.L_68:
        /*019c*/ 	.word	index@(_Z4ldluPfP14__nv_bfloat162)
        /*01a0*/ 	.word	0x0000000c


	//----- nvinfo : EIATTR_FRAME_SIZE
	.align		4
.L_69:
        /*01a4*/ 	.byte	0x04, 0x11
        /*01a6*/ 	.short	(.L_71 - .L_70)
	.align		4
.L_70:
        /*01a8*/ 	.word	index@(_Z4ldluPfP14__nv_bfloat162)
        /*01ac*/ 	.word	0x00000000


	//----- nvinfo : EIATTR_REGCOUNT
	.align		4
.L_71:
        /*01b0*/ 	.byte	0x04, 0x2f
        /*01b2*/ 	.short	(.L_73 - .L_72)
	.align		4
.L_72:
        /*01b4*/ 	.word	index@(_Z4stcgPf13__nv_bfloat16PS0_)
        /*01b8*/ 	.word	0x0000000c


	//----- nvinfo : EIATTR_FRAME_SIZE
	.align		4
.L_73:
        /*01bc*/ 	.byte	0x04, 0x11
        /*01be*/ 	.short	(.L_75 - .L_74)
	.align		4
.L_74:
        /*01c0*/ 	.word	index@(_Z4stcgPf13__nv_bfloat16PS0_)
        /*01c4*/ 	.word	0x00000000


	//----- nvinfo : EIATTR_REGCOUNT
	.align		4
.L_75:
        /*01c8*/ 	.byte	0x04, 0x2f
        /*01ca*/ 	.short	(.L_77 - .L_76)
	.align		4
.L_76:
        /*01cc*/ 	.word	index@(_Z4stcgPf14__nv_bfloat162PS0_)
        /*01d0*/ 	.word	0x0000000e


	//----- nvinfo : EIATTR_FRAME_SIZE
	.align		4
.L_77:
        /*01d4*/ 	.byte	0x04, 0x11
        /*01d6*/ 	.short	(.L_79 - .L_78)
	.align		4
.L_78:
        /*01d8*/ 	.word	index@(_Z4stcgPf14__nv_bfloat162PS0_)
        /*01dc*/ 	.word	0x00000000


	//----- nvinfo : EIATTR_REGCOUNT
	.align		4
.L_79:
        /*01e0*/ 	.byte	0x04, 0x2f
        /*01e2*/ 	.short	(.L_81 - .L_80)
	.align		4
.L_80:
        /*01e4*/ 	.word	index@(_Z4stcsPf13__nv_bfloat16PS0_)
        /*01e8*/ 	.word	0x0000000c


	//----- nvinfo : EIATTR_FRAME_SIZE
	.align		4
.L_81:
        /*01ec*/ 	.byte	0x04, 0x11
        /*01ee*/ 	.short	(.L_83 - .L_82)
	.align		4
.L_82:
        /*01f0*/ 	.word	index@(_Z4stcsPf13__nv_bfloat16PS0_)
        /*01f4*/ 	.word	0x00000000


	//----- nvinfo : EIATTR_REGCOUNT
	.align		4
.L_83:
        /*01f8*/ 	.byte	0x04, 0x2f
        /*01fa*/ 	.short	(.L_85 - .L_84)
	.align		4
.L_84:
        /*01fc*/ 	.word	index@(_Z4stcsPf14__nv_bfloat162PS0_)
        /*0200*/ 	.word	0x0000000e


	//----- nvinfo : EIATTR_FRAME_SIZE
	.align		4
.L_85:
        /*0204*/ 	.byte	0x04, 0x11
        /*0206*/ 	.short	(.L_87 - .L_86)
	.align		4
.L_86:
        /*0208*/ 	.word	index@(_Z4stcsPf14__nv_bfloat162PS0_)
        /*020c*/ 	.word	0x00000000


	//----- nvinfo : EIATTR_REGCOUNT
	.align		4
.L_87:
        /*0210*/ 	.byte	0x04, 0x2f
        /*0212*/ 	.short	(.L_89 - .L_88)
	.align		4
.L_88:
        /*0214*/ 	.word	index@(_Z4stwbPf13__nv_bfloat16PS0_)
        /*0218*/ 	.word	0x0000000c


	//----- nvinfo : EIATTR_FRAME_SIZE
	.align		4
.L_89:
        /*021c*/ 	.byte	0x04, 0x11
        /*021e*/ 	.short	(.L_91 - .L_90)
	.align		4
.L_90:
        /*0220*/ 	.word	index@(_Z4stwbPf13__nv_bfloat16PS0_)
        /*0224*/ 	.word	0x00000000


	//----- nvinfo : EIATTR_REGCOUNT
	.align		4
.L_91:
        /*0228*/ 	.byte	0x04, 0x2f
        /*022a*/ 	.short	(.L_93 - .L_92)
	.align		4
.L_92:
        /*022c*/ 	.word	index@(_Z4stwbPf14__nv_bfloat162PS0_)
        /*0230*/ 	.word	0x0000000e


	//----- nvinfo : EIATTR_FRAME_SIZE
	.align		4
.L_93:
        /*0234*/ 	.byte	0x04, 0x11
        /*0236*/ 	.short	(.L_95 - .L_94)
	.align		4
.L_94:
        /*0238*/ 	.word	index@(_Z4stwbPf14__nv_bfloat162PS0_)
        /*023c*/ 	.word	0x00000000


	//----- nvinfo : EIATTR_REGCOUNT
	.align		4
.L_95:
        /*0240*/ 	.byte	0x04, 0x2f
        /*0242*/ 	.short	(.L_97 - .L_96)
	.align		4
.L_96:
        /*0244*/ 	.word	index@(_Z4stwtPf13__nv_bfloat16PS0_)
        /*0248*/ 	.word	0x0000000c


	//----- nvinfo : EIATTR_FRAME_SIZE
	.align		4
.L_97:
        /*024c*/ 	.byte	0x04, 0x11
        /*024e*/ 	.short	(.L_99 - .L_98)
	.align		4
.L_98:
        /*0250*/ 	.word	index@(_Z4stwtPf13__nv_bfloat16PS0_)
        /*0254*/ 	.word	0x00000000


	//----- nvinfo : EIATTR_REGCOUNT
	.align		4
.L_99:
        /*0258*/ 	.byte	0x04, 0x2f
        /*025a*/ 	.short	(.L_101 - .L_100)
	.align		4
.L_100:
        /*025c*/ 	.word	index@(_Z4stwtPf14__nv_bfloat162PS0_)
        /*0260*/ 	.word	0x0000000e


	//----- nvinfo : EIATTR_FRAME_SIZE
	.align		4
.L_101:
        /*0264*/ 	.byte	0x04, 0x11
        /*0266*/ 	.short	(.L_103 - .L_102)
	.align		4
.L_102:
        /*0268*/ 	.word	index@(_Z4stwtPf14__nv_bfloat162PS0_)
        /*026c*/ 	.word	0x00000000


	//----- nvinfo : EIATTR_MIN_STACK_SIZE
	.align		4
.L_103:
        /*0270*/ 	.byte	0x04, 0x12
        /*0272*/ 	.short	(.L_105 - .L_104)
	.align		4
.L_104:
        /*0274*/ 	.word	index@(_Z4stwtPf14__nv_bfloat162PS0_)
        /*0278*/ 	.word	0x00000000


	//----- nvinfo : EIATTR_MIN_STACK_SIZE
	.align		4
.L_105:
        /*027c*/ 	.byte	0x04, 0x12
        /*027e*/ 	.short	(.L_107 - .L_106)
	.align		4
.L_106:
        /*0280*/ 	.word	index@(_Z4stwtPf13__nv_bfloat16PS0_)
        /*0284*/ 	.word	0x00000000


	//----- nvinfo : EIATTR_MIN_STACK_SIZE
	.align		4
.L_107:
        /*0288*/ 	.byte	0x04, 0x12
        /*028a*/ 	.short	(.L_109 - .L_108)
	.align		4
.L_108:
        /*028c*/ 	.word	index@(_Z4stwbPf14__nv_bfloat162PS0_)
        /*0290*/ 	.word	0x00000000


	//----- nvinfo : EIATTR_MIN_STACK_SIZE
	.align		4
.L_109:
        /*0294*/ 	.byte	0x04, 0x12
        /*0296*/ 	.short	(.L_111 - .L_110)
	.align		4
.L_110:
        /*0298*/ 	.word	index@(_Z4stwbPf13__nv_bfloat16PS0_)
        /*029c*/ 	.word	0x00000000


	//----- nvinfo : EIATTR_MIN_STACK_SIZE
	.align		4
.L_111:
        /*02a0*/ 	.byte	0x04, 0x12
        /*02a2*/ 	.short	(.L_113 - .L_112)
	.align		4
.L_112:
        /*02a4*/ 	.word	index@(_Z4stcsPf14__nv_bfloat162PS0_)
        /*02a8*/ 	.word	0x00000000


	//----- nvinfo : EIATTR_MIN_STACK_SIZE
	.align		4
.L_113:
        /*02ac*/ 	.byte	0x04, 0x12
        /*02ae*/ 	.short	(.L_115 - .L_114)
	.align		4
.L_114:
        /*02b0*/ 	.word	index@(_Z4stcsPf13__nv_bfloat16PS0_)
        /*02b4*/ 	.word	0x00000000


	//----- nvinfo : EIATTR_MIN_STACK_SIZE
	.align		4
.L_115:
        /*02b8*/ 	.byte	0x04, 0x12
        /*02ba*/ 	.short	(.L_117 - .L_116)
	.align		4
.L_116:
        /*02bc*/ 	.word	index@(_Z4stcgPf14__nv_bfloat162PS0_)
        /*02c0*/ 	.word	0x00000000


	//----- nvinfo : EIATTR_MIN_STACK_SIZE
	.align		4
.L_117:
        /*02c4*/ 	.byte	0x04, 0x12
        /*02c6*/ 	.short	(.L_119 - .L_118)
	.align		4
.L_118:
        /*02c8*/ 	.word	index@(_Z4stcgPf13__nv_bfloat16PS0_)
        /*02cc*/ 	.word	0x00000000


	//----- nvinfo : EIATTR_MIN_STACK_SIZE
	.align		4
.L_119:
        /*02d0*/ 	.byte	0x04, 0x12
        /*02d2*/ 	.short	(.L_121 - .L_120)
	.align		4
.L_120:
        /*02d4*/ 	.word	index@(_Z4ldluPfP14__nv_bfloat162)
        /*02d8*/ 	.word	0x00000000


	//----- nvinfo : EIATTR_MIN_STACK_SIZE
	.align		4
.L_121:
        /*02dc*/ 	.byte	0x04, 0x12
        /*02de*/ 	.short	(.L_123 - .L_122)
	.align		4
.L_122:
        /*02e0*/ 	.word	index@(_Z4ldluPfP13__nv_bfloat16)
        /*02e4*/ 	.word	0x00000000


	//----- nvinfo : EIATTR_MIN_STACK_SIZE
	.align		4
.L_123:
        /*02e8*/ 	.byte	0x04, 0x12
        /*02ea*/ 	.short	(.L_125 - .L_124)
	.align		4
.L_124:
        /*02ec*/ 	.word	index@(_Z3ldgPfP14__nv_bfloat162)
        /*02f0*/ 	.word	0x00000000


	//----- nvinfo : EIATTR_MIN_STACK_SIZE
	.align		4
.L_125:
        /*02f4*/ 	.byte	0x04, 0x12
        /*02f6*/ 	.short	(.L_127 - .L_126)
	.align		4
.L_126:
        /*02f8*/ 	.word	index@(_Z3ldgPfP13__nv_bfloat16)
        /*02fc*/ 	.word	0x00000000


	//----- nvinfo : EIATTR_MIN_STACK_SIZE
	.align		4
.L_127:
        /*0300*/ 	.byte	0x04, 0x12
        /*0302*/ 	.short	(.L_129 - .L_128)
	.align		4
.L_128:
        /*0304*/ 	.word	index@(_Z4ldcvPfP14__nv_bfloat162)
        /*0308*/ 	.word	0x00000000


	//----- nvinfo : EIATTR_MIN_STACK_SIZE
	.align		4
.L_129:
        /*030c*/ 	.byte	0x04, 0x12
        /*030e*/ 	.short	(.L_131 - .L_130)
	.align		4
.L_130:
        /*0310*/ 	.word	index@(_Z4ldcvPfP13__nv_bfloat16)
        /*0314*/ 	.word	0x00000000


	//----- nvinfo : EIATTR_MIN_STACK_SIZE
	.align		4
.L_131:
        /*0318*/ 	.byte	0x04, 0x12
        /*031a*/ 	.short	(.L_133 - .L_132)
	.align		4
.L_132:
        /*031c*/ 	.word	index@(_Z4ldcsPfP14__nv_bfloat162)
        /*0320*/ 	.word	0x00000000


	//----- nvinfo : EIATTR_MIN_STACK_SIZE
	.align		4
.L_133:
        /*0324*/ 	.byte	0x04, 0x12
        /*0326*/ 	.short	(.L_135 - .L_134)
	.align		4
.L_134:
        /*0328*/ 	.word	index@(_Z4ldcsPfP13__nv_bfloat16)
        /*032c*/ 	.word	0x00000000


	//----- nvinfo : EIATTR_MIN_STACK_SIZE
	.align		4
.L_135:
        /*0330*/ 	.byte	0x04, 0x12
        /*0332*/ 	.short	(.L_137 - .L_136)
	.align		4
.L_136:
        /*0334*/ 	.word	index@(_Z4ldcgPfP14__nv_bfloat162)
        /*0338*/ 	.word	0x00000000


	//----- nvinfo : EIATTR_MIN_STACK_SIZE
	.align		4
.L_137:
        /*033c*/ 	.byte	0x04, 0x12
        /*033e*/ 	.short	(.L_139 - .L_138)
	.align		4
.L_138:
        /*0340*/ 	.word	index@(_Z4ldcgPfP13__nv_bfloat16)
        /*0344*/ 	.word	0x00000000


	//----- nvinfo : EIATTR_MIN_STACK_SIZE
	.align		4
.L_139:
        /*0348*/ 	.byte	0x04, 0x12
        /*034a*/ 	.short	(.L_141 - .L_140)
	.align		4
.L_140:
        /*034c*/ 	.word	index@(_Z4ldcaPfP14__nv_bfloat162)
        /*0350*/ 	.word	0x00000000


	//----- nvinfo : EIATTR_MIN_STACK_SIZE
	.align		4
.L_141:
        /*0354*/ 	.byte	0x04, 0x12
        /*0356*/ 	.short	(.L_143 - .L_142)
	.align		4
.L_142:
        /*0358*/ 	.word	index@(_Z4ldcaPfP13__nv_bfloat16)
        /*035c*/ 	.word	0x00000000


	//----- nvinfo : EIATTR_MIN_STACK_SIZE
	.align		4
.L_143:
        /*0360*/ 	.byte	0x04, 0x12
        /*0362*/ 	.short	(.L_145 - .L_144)
	.align		4
.L_144:
        /*0364*/ 	.word	index@(_Z14float2bFloat16Pff)
        /*0368*/ 	.word	0x00000000


	//----- nvinfo : EIATTR_MIN_STACK_SIZE
	.align		4
.L_145:
        /*036c*/ 	.byte	0x04, 0x12
        /*036e*/ 	.short	(.L_147 - .L_146)
	.align		4
.L_146:
        /*0370*/ 	.word	index@(_Z19float22bFloat162_rnPf6float2)
        /*0374*/ 	.word	0x00000000


	//----- nvinfo : EIATTR_MIN_STACK_SIZE
	.align		4
.L_147:
        /*0378*/ 	.byte	0x04, 0x12
        /*037a*/ 	.short	(.L_149 - .L_148)
	.align		4
.L_148:
        /*037c*/ 	.word	index@(_Z14bFloat162floatPf13__nv_bfloat16)
        /*0380*/ 	.word	0x00000000


	//----- nvinfo : EIATTR_MIN_STACK_SIZE
	.align		4
.L_149:
        /*0384*/ 	.byte	0x04, 0x12
        /*0386*/ 	.short	(.L_151 - .L_150)
	.align		4
.L_150:
        /*0388*/ 	.word	index@(_Z16bFloat1622float2Pf14__nv_bfloat162)
        /*038c*/ 	.word	0x00000000


	//----- nvinfo : EIATTR_MIN_STACK_SIZE
	.align		4
.L_151:
        /*0390*/ 	.byte	0x04, 0x12
        /*0392*/ 	.short	(.L_153 - .L_152)
	.align		4
.L_152:
        /*0394*/ 	.word	index@(_Z8setValueP14__nv_bfloat162S_)
        /*0398*/ 	.word	0x00000000


	//----- nvinfo : EIATTR_MIN_STACK_SIZE
	.align		4
.L_153:
        /*039c*/ 	.byte	0x04, 0x12
        /*039e*/ 	.short	(.L_155 - .L_154)
	.align		4
.L_154:
        /*03a0*/ 	.word	index@(_Z8setValueP13__nv_bfloat16S_)
        /*03a4*/ 	.word	0x00000000
.L_155:


//--------------------- .nv.compat                --------------------------
	.section	.nv.compat,"",@"SHT_CUDA_COMPAT_INFO"
	.align	4
        /*0000*/ 	.byte	0x02, 0x09, 0x00, 0x00, 0x02, 0x02, 0x01, 0x00, 0x02, 0x05, 0x05, 0x00, 0x03, 0x07, 0x01, 0x01
        /*0010*/ 	.byte	0x02, 0x03, 0x00, 0x00, 0x02, 0x06, 0x01, 0x00, 0x04, 0x0b, 0x08, 0x00, 0x09, 0x00, 0x00, 0x00
        /*0020*/ 	.byte	0x00, 0x00, 0x00, 0x00


//--------------------- .nv.info._Z4stwtPf14__nv_bfloat162PS0_ --------------------------
	.section	.nv.info._Z4stwtPf14__nv_bfloat162PS0_,"",@"SHT_CUDA_INFO"
	.sectionflags	@""
	.align	4


	//----- nvinfo : EIATTR_CUDA_API_VERSION
	.align		4
        /*0000*/ 	.byte	0x04, 0x37
        /*0002*/ 	.short	(.L_157 - .L_156)
.L_156:
        /*0004*/ 	.word	0x00000082


	//----- nvinfo : EIATTR_KPARAM_INFO
	.align		4
.L_157:
        /*0008*/ 	.byte	0x04, 0x17
        /*000a*/ 	.short	(.L_159 - .L_158)
.L_158:
        /*000c*/ 	.word	0x00000000
        /*0010*/ 	.short	0x0002
        /*0012*/ 	.short	0x0010
        /*0014*/ 	.byte	0x00, 0xf5, 0x21, 0x00


	//----- nvinfo : EIATTR_KPARAM_INFO
	.align		4
.L_159:
        /*0018*/ 	.byte	0x04, 0x17
        /*001a*/ 	.short	(.L_161 - .L_160)
.L_160:
        /*001c*/ 	.word	0x00000000
        /*0020*/ 	.short	0x0001
        /*0022*/ 	.short	0x0008
        /*0024*/ 	.byte	0x00, 0xf0, 0x11, 0x00


	//----- nvinfo : EIATTR_KPARAM_INFO
	.align		4
.L_161:
        /*0028*/ 	.byte	0x04, 0x17
        /*002a*/ 	.short	(.L_163 - .L_162)
.L_162:
        /*002c*/ 	.word	0x00000000
        /*0030*/ 	.short	0x0000
        /*0032*/ 	.short	0x0000
        /*0034*/ 	.byte	0x00, 0xf5, 0x21, 0x00


	//----- nvinfo : EIATTR_SPARSE_MMA_MASK
	.align		4
.L_163:
        /*0038*/ 	.byte	0x03, 0x50
        /*003a*/ 	.short	0x0000


	//----- nvinfo : EIATTR_MAXREG_COUNT
	.align		4
        /*003c*/ 	.byte	0x03, 0x1b
        /*003e*/ 	.short	0x00ff


	//----- nvinfo : EIATTR_MERCURY_ISA_VERSION
	.align		4
        /*0040*/ 	.byte	0x03, 0x5f
        /*0042*/ 	.short	0x0101


	//----- nvinfo : EIATTR_VRC_CTA_INIT_COUNT
	.align		4
        /*0044*/ 	.byte	0x02, 0x4a
	.zero		1
	.zero		1


	//----- nvinfo : EIATTR_EXIT_INSTR_OFFSETS
	.align		4
        /*0048*/ 	.byte	0x04, 0x1c
        /*004a*/ 	.short	(.L_165 - .L_164)


	//   ....[0]....
.L_164:
        /*004c*/ 	.word	0x000000c0


	//----- nvinfo : EIATTR_CBANK_PARAM_SIZE
	.align		4
.L_165:
        /*0050*/ 	.byte	0x03, 0x19
        /*0052*/ 	.short	0x0018


	//----- nvinfo : EIATTR_PARAM_CBANK
	.align		4
        /*0054*/ 	.byte	0x04, 0x0a
        /*0056*/ 	.short	(.L_167 - .L_166)
	.align		4
.L_166:
        /*0058*/ 	.word	index@(.nv.constant0._Z4stwtPf14__nv_bfloat162PS0_)
        /*005c*/ 	.short	0x0380
        /*005e*/ 	.short	0x0018


	//----- nvinfo : EIATTR_SW_WAR
	.align		4
.L_167:
        /*0060*/ 	.byte	0x04, 0x36
        /*0062*/ 	.short	(.L_169 - .L_168)
.L_168:
        /*0064*/ 	.word	0x00000008
.L_169:


//--------------------- .nv.info._Z4stwtPf13__nv_bfloat16PS0_ --------------------------
	.section	.nv.info._Z4stwtPf13__nv_bfloat16PS0_,"",@"SHT_CUDA_INFO"
	.sectionflags	@""
	.align	4


	//----- nvinfo : EIATTR_CUDA_API_VERSION
	.align		4
        /*0000*/ 	.byte	0x04, 0x37
        /*0002*/ 	.short	(.L_171 - .L_170)
.L_170:
        /*0004*/ 	.word	0x00000082


	//----- nvinfo : EIATTR_KPARAM_INFO
	.align		4
.L_171:
        /*0008*/ 	.byte	0x04, 0x17
        /*000a*/ 	.short	(.L_173 - .L_172)
.L_172:
        /*000c*/ 	.word	0x00000000
        /*0010*/ 	.short	0x0002
        /*0012*/ 	.short	0x0010
        /*0014*/ 	.byte	0x00, 0xf5, 0x21, 0x00


	//----- nvinfo : EIATTR_KPARAM_INFO
	.align		4
.L_173:
        /*0018*/ 	.byte	0x04, 0x17
        /*001a*/ 	.short	(.L_175 - .L_174)
.L_174:
        /*001c*/ 	.word	0x00000000
        /*0020*/ 	.short	0x0001
        /*0022*/ 	.short	0x0008
        /*0024*/ 	.byte	0x00, 0xf0, 0x09, 0x00


	//----- nvinfo : EIATTR_KPARAM_INFO
	.align		4
.L_175:
        /*0028*/ 	.byte	0x04, 0x17
        /*002a*/ 	.short	(.L_177 - .L_176)
.L_176:
        /*002c*/ 	.word	0x00000000
        /*0030*/ 	.short	0x0000
        /*0032*/ 	.short	0x0000
        /*0034*/ 	.byte	0x00, 0xf5, 0x21, 0x00


	//----- nvinfo : EIATTR_SPARSE_MMA_MASK
	.align		4
.L_177:
        /*0038*/ 	.byte	0x03, 0x50
        /*003a*/ 	.short	0x0000


	//----- nvinfo : EIATTR_MAXREG_COUNT
	.align		4
        /*003c*/ 	.byte	0x03, 0x1b
        /*003e*/ 	.short	0x00ff


	//----- nvinfo : EIATTR_MERCURY_ISA_VERSION
	.align		4
        /*0040*/ 	.byte	0x03, 0x5f
        /*0042*/ 	.short	0x0101


	//----- nvinfo : EIATTR_VRC_CTA_INIT_COUNT
	.align		4
        /*0044*/ 	.byte	0x02, 0x4a
	.zero		1
	.zero		1


	//----- nvinfo : EIATTR_EXIT_INSTR_OFFSETS
	.align		4
        /*0048*/ 	.byte	0x04, 0x1c
        /*004a*/ 	.short	(.L_179 - .L_178)


	//   ....[0]....
.L_178:
        /*004c*/ 	.word	0x00000090


	//----- nvinfo : EIATTR_CBANK_PARAM_SIZE
	.align		4
.L_179:
        /*0050*/ 	.byte	0x03, 0x19
        /*0052*/ 	.short	0x0018


	//----- nvinfo : EIATTR_PARAM_CBANK
	.align		4
        /*0054*/ 	.byte	0x04, 0x0a
        /*0056*/ 	.short	(.L_181 - .L_180)
	.align		4
.L_180:
        /*0058*/ 	.word	index@(.nv.constant0._Z4stwtPf13__nv_bfloat16PS0_)
        /*005c*/ 	.short	0x0380
        /*005e*/ 	.short	0x0018


	//----- nvinfo : EIATTR_SW_WAR
	.align		4
.L_181:
        /*0060*/ 	.byte	0x04, 0x36
        /*0062*/ 	.short	(.L_183 - .L_182)
.L_182:
        /*0064*/ 	.word	0x00000008
.L_183:


//--------------------- .nv.info._Z4stwbPf14__nv_bfloat162PS0_ --------------------------
	.section	.nv.info._Z4stwbPf14__nv_bfloat162PS0_,"",@"SHT_CUDA_INFO"
	.sectionflags	@""
	.align	4


	//----- nvinfo : EIATTR_CUDA_API_VERSION
	.align		4
        /*0000*/ 	.byte	0x04, 0x37
        /*0002*/ 	.short	(.L_185 - .L_184)
.L_184:
        /*0004*/ 	.word	0x00000082


	//----- nvinfo : EIATTR_KPARAM_INFO
	.align		4
.L_185:
        /*0008*/ 	.byte	0x04, 0x17
        /*000a*/ 	.short	(.L_187 - .L_186)
.L_186:
        /*000c*/ 	.word	0x00000000
        /*0010*/ 	.short	0x0002
        /*0012*/ 	.short	0x0010
        /*0014*/ 	.byte	0x00, 0xf5, 0x21, 0x00


	//----- nvinfo : EIATTR_KPARAM_INFO
	.align		4
.L_187:
        /*0018*/ 	.byte	0x04, 0x17
        /*001a*/ 	.short	(.L_189 - .L_188)
.L_188:
        /*001c*/ 	.word	0x00000000
        /*0020*/ 	.short	0x0001
        /*0022*/ 	.short	0x0008
        /*0024*/ 	.byte	0x00, 0xf0, 0x11, 0x00


	//----- nvinfo : EIATTR_KPARAM_INFO
	.align		4
.L_189:
        /*0028*/ 	.byte	0x04, 0x17
        /*002a*/ 	.short	(.L_191 - .L_190)
.L_190:
        /*002c*/ 	.word	0x00000000
        /*0030*/ 	.short	0x0000
        /*0032*/ 	.short	0x0000
        /*0034*/ 	.byte	0x00, 0xf5, 0x21, 0x00


	//----- nvinfo : EIATTR_SPARSE_MMA_MASK
	.align		4
.L_191:
        /*0038*/ 	.byte	0x03, 0x50
        /*003a*/ 	.short	0x0000


	//----- nvinfo : EIATTR_MAXREG_COUNT
	.align		4
        /*003c*/ 	.byte	0x03, 0x1b
        /*003e*/ 	.short	0x00ff


	//----- nvinfo : EIATTR_MERCURY_ISA_VERSION
	.align		4
        /*0040*/ 	.byte	0x03, 0x5f
        /*0042*/ 	.short	0x0101


	//----- nvinfo : EIATTR_VRC_CTA_INIT_COUNT
	.align		4
        /*0044*/ 	.byte	0x02, 0x4a
	.zero		1
	.zero		1


	//----- nvinfo : EIATTR_EXIT_INSTR_OFFSETS
	.align		4
        /*0048*/ 	.byte	0x04, 0x1c
        /*004a*/ 	.short	(.L_193 - .L_192)


	//   ....[0]....
.L_192:
        /*004c*/ 	.word	0x000000c0


	//----- nvinfo : EIATTR_CBANK_PARAM_SIZE
	.align		4
.L_193:
        /*0050*/ 	.byte	0x03, 0x19
        /*0052*/ 	.short	0x0018


	//----- nvinfo : EIATTR_PARAM_CBANK
	.align		4
        /*0054*/ 	.byte	0x04, 0x0a
        /*0056*/ 	.short	(.L_195 - .L_194)
	.align		4
.L_194:
        /*0058*/ 	.word	index@(.nv.constant0._Z4stwbPf14__nv_bfloat162PS0_)
        /*005c*/ 	.short	0x0380
        /*005e*/ 	.short	0x0018


	//----- nvinfo : EIATTR_SW_WAR
	.align		4
.L_195:
        /*0060*/ 	.byte	0x04, 0x36
        /*0062*/ 	.short	(.L_197 - .L_196)
.L_196:
        /*0064*/ 	.word	0x00000008
.L_197:


//--------------------- .nv.info._Z4stwbPf13__nv_bfloat16PS0_ --------------------------
	.section	.nv.info._Z4stwbPf13__nv_bfloat16PS0_,"",@"SHT_CUDA_INFO"
	.sectionflags	@""
	.align	4


	//----- nvinfo : EIATTR_CUDA_API_VERSION
	.align		4
        /*0000*/ 	.byte	0x04, 0x37
        /*0002*/ 	.short	(.L_199 - .L_198)
.L_198:
        /*0004*/ 	.word	0x00000082


	//----- nvinfo : EIATTR_KPARAM_INFO
	.align		4
.L_199:
        /*0008*/ 	.byte	0x04, 0x17
        /*000a*/ 	.short	(.L_201 - .L_200)
.L_200:
        /*000c*/ 	.word	0x00000000
        /*0010*/ 	.short	0x0002
        /*0012*/ 	.short	0x0010
        /*0014*/ 	.byte	0x00, 0xf5, 0x21, 0x00


	//----- nvinfo : EIATTR_KPARAM_INFO
	.align		4
.L_201:
        /*0018*/ 	.byte	0x04, 0x17
        /*001a*/ 	.short	(.L_203 - .L_202)
.L_202:
        /*001c*/ 	.word	0x00000000
        /*0020*/ 	.short	0x0001
        /*0022*/ 	.short	0x0008
        /*0024*/ 	.byte	0x00, 0xf0, 0x09, 0x00


	//----- nvinfo : EIATTR_KPARAM_INFO
	.align		4
.L_203:
        /*0028*/ 	.byte	0x04, 0x17
        /*002a*/ 	.short	(.L_205 - .L_204)
.L_204:
        /*002c*/ 	.word	0x00000000
        /*0030*/ 	.short	0x0000
        /*0032*/ 	.short	0x0000
        /*0034*/ 	.byte	0x00, 0xf5, 0x21, 0x00


	//----- nvinfo : EIATTR_SPARSE_MMA_MASK
	.align		4
.L_205:
        /*0038*/ 	.byte	0x03, 0x50
        /*003a*/ 	.short	0x0000


	//----- nvinfo : EIATTR_MAXREG_COUNT
	.align		4
        /*003c*/ 	.byte	0x03, 0x1b
        /*003e*/ 	.short	0x00ff


	//----- nvinfo : EIATTR_MERCURY_ISA_VERSION
	.align		4
        /*0040*/ 	.byte	0x03, 0x5f
        /*0042*/ 	.short	0x0101


	//----- nvinfo : EIATTR_VRC_CTA_INIT_COUNT
	.align		4
        /*0044*/ 	.byte	0x02, 0x4a
	.zero		1
	.zero		1


	//----- nvinfo : EIATTR_EXIT_INSTR_OFFSETS
	.align		4
        /*0048*/ 	.byte	0x04, 0x1c
        /*004a*/ 	.short	(.L_207 - .L_206)


	//   ....[0]....
.L_206:
        /*004c*/ 	.word	0x00000090


	//----- nvinfo : EIATTR_CBANK_PARAM_SIZE
	.align		4
.L_207:
        /*0050*/ 	.byte	0x03, 0x19
        /*0052*/ 	.short	0x0018


	//----- nvinfo : EIATTR_PARAM_CBANK
	.align		4
        /*0054*/ 	.byte	0x04, 0x0a
        /*0056*/ 	.short	(.L_209 - .L_208)
	.align		4
.L_208:
        /*0058*/ 	.word	index@(.nv.constant0._Z4stwbPf13__nv_bfloat16PS0_)
        /*005c*/ 	.short	0x0380
        /*005e*/ 	.short	0x0018


	//----- nvinfo : EIATTR_SW_WAR
	.align		4
.L_209:
        /*0060*/ 	.byte	0x04, 0x36
        /*0062*/ 	.short	(.L_211 - .L_210)
.L_210:
        /*0064*/ 	.word	0x00000008
.L_211:


//--------------------- .nv.info._Z4stcsPf14__nv_bfloat162PS0_ --------------------------
	.section	.nv.info._Z4stcsPf14__nv_bfloat162PS0_,"",@"SHT_CUDA_INFO"
	.sectionflags	@""
	.align	4


	//----- nvinfo : EIATTR_CUDA_API_VERSION
	.align		4
        /*0000*/ 	.byte	0x04, 0x37
        /*0002*/ 	.short	(.L_213 - .L_212)
.L_212:
        /*0004*/ 	.word	0x00000082


	//----- nvinfo : EIATTR_KPARAM_INFO
	.align		4
.L_213:
        /*0008*/ 	.byte	0x04, 0x17
        /*000a*/ 	.short	(.L_215 - .L_214)
.L_214:
        /*000c*/ 	.word	0x00000000
        /*0010*/ 	.short	0x0002
        /*0012*/ 	.short	0x0010
        /*0014*/ 	.byte	0x00, 0xf5, 0x21, 0x00


	//----- nvinfo : EIATTR_KPARAM_INFO
	.align		4
.L_215:
        /*0018*/ 	.byte	0x04, 0x17
        /*001a*/ 	.short	(.L_217 - .L_216)
.L_216:
        /*001c*/ 	.word	0x00000000
        /*0020*/ 	.short	0x0001
        /*0022*/ 	.short	0x0008
        /*0024*/ 	.byte	0x00, 0xf0, 0x11, 0x00


	//----- nvinfo : EIATTR_KPARAM_INFO
	.align		4
.L_217:
        /*0028*/ 	.byte	0x04, 0x17
        /*002a*/ 	.short	(.L_219 - .L_218)
.L_218:
        /*002c*/ 	.word	0x00000000
        /*0030*/ 	.short	0x0000
        /*0032*/ 	.short	0x0000
        /*0034*/ 	.byte	0x00, 0xf5, 0x21, 0x00


	//----- nvinfo : EIATTR_SPARSE_MMA_MASK
	.align		4
.L_219:
        /*0038*/ 	.byte	0x03, 0x50
        /*003a*/ 	.short	0x0000


	//----- nvinfo : EIATTR_MAXREG_COUNT
	.align		4
        /*003c*/ 	.byte	0x03, 0x1b
        /*003e*/ 	.short	0x00ff


	//----- nvinfo : EIATTR_MERCURY_ISA_VERSION
	.align		4
        /*0040*/ 	.byte	0x03, 0x5f
        /*0042*/ 	.short	0x0101


	//----- nvinfo : EIATTR_VRC_CTA_INIT_COUNT
	.align		4
        /*0044*/ 	.byte	0x02, 0x4a
	.zero		1
	.zero		1


	//----- nvinfo : EIATTR_EXIT_INSTR_OFFSETS
	.align		4
        /*0048*/ 	.byte	0x04, 0x1c
        /*004a*/ 	.short	(.L_221 - .L_220)


	//   ....[0]....
.L_220:
        /*004c*/ 	.word	0x000000c0


	//----- nvinfo : EIATTR_CBANK_PARAM_SIZE
	.align		4
.L_221:
        /*0050*/ 	.byte	0x03, 0x19
        /*0052*/ 	.short	0x0018


	//----- nvinfo : EIATTR_PARAM_CBANK
	.align		4
        /*0054*/ 	.byte	0x04, 0x0a
        /*0056*/ 	.short	(.L_223 - .L_222)
	.align		4
.L_222:
        /*0058*/ 	.word	index@(.nv.constant0._Z4stcsPf14__nv_bfloat162PS0_)
        /*005c*/ 	.short	0x0380
        /*005e*/ 	.short	0x0018


	//----- nvinfo : EIATTR_SW_WAR
	.align		4
.L_223:
        /*0060*/ 	.byte	0x04, 0x36
        /*0062*/ 	.short	(.L_225 - .L_224)
.L_224:
        /*0064*/ 	.word	0x00000008
.L_225:


//--------------------- .nv.info._Z4stcsPf13__nv_bfloat16PS0_ --------------------------
	.section	.nv.info._Z4stcsPf13__nv_bfloat16PS0_,"",@"SHT_CUDA_INFO"
	.sectionflags	@""
	.align	4


	//----- nvinfo : EIATTR_CUDA_API_VERSION
	.align		4
        /*0000*/ 	.byte	0x04, 0x37
        /*0002*/ 	.short	(.L_227 - .L_226)
.L_226:
        /*0004*/ 	.word	0x00000082


	//----- nvinfo : EIATTR_KPARAM_INFO
	.align		4
.L_227:
        /*0008*/ 	.byte	0x04, 0x17
        /*000a*/ 	.short	(.L_229 - .L_228)
.L_228:
        /*000c*/ 	.word	0x00000000
        /*0010*/ 	.short	0x0002
        /*0012*/ 	.short	0x0010
        /*0014*/ 	.byte	0x00, 0xf5, 0x21, 0x00


	//----- nvinfo : EIATTR_KPARAM_INFO
	.align		4
.L_229:
        /*0018*/ 	.byte	0x04, 0x17
        /*001a*/ 	.short	(.L_231 - .L_230)
.L_230:
        /*001c*/ 	.word	0x00000000
        /*0020*/ 	.short	0x0001
        /*0022*/ 	.short	0x0008
        /*0024*/ 	.byte	0x00, 0xf0, 0x09, 0x00


	//----- nvinfo : EIATTR_KPARAM_INFO
	.align		4
.L_231:
        /*0028*/ 	.byte	0x04, 0x17
        /*002a*/ 	.short	(.L_233 - .L_232)
.L_232:
        /*002c*/ 	.word	0x00000000
        /*0030*/ 	.short	0x0000
        /*0032*/ 	.short	0x0000
        /*0034*/ 	.byte	0x00, 0xf5, 0x21, 0x00


	//----- nvinfo : EIATTR_SPARSE_MMA_MASK
	.align		4
.L_233:
        /*0038*/ 	.byte	0x03, 0x50
        /*003a*/ 	.short	0x0000


	//----- nvinfo : EIATTR_MAXREG_COUNT
	.align		4
        /*003c*/ 	.byte	0x03, 0x1b
        /*003e*/ 	.short	0x00ff


	//----- nvinfo : EIATTR_MERCURY_ISA_VERSION
	.align		4
        /*0040*/ 	.byte	0x03, 0x5f
        /*0042*/ 	.short	0x0101


	//----- nvinfo : EIATTR_VRC_CTA_INIT_COUNT
	.align		4
        /*0044*/ 	.byte	0x02, 0x4a
	.zero		1
	.zero		1


	//----- nvinfo : EIATTR_EXIT_INSTR_OFFSETS
	.align		4
        /*0048*/ 	.byte	0x04, 0x1c
        /*004a*/ 	.short	(.L_235 - .L_234)


	//   ....[0]....
.L_234:
        /*004c*/ 	.word	0x00000090


	//----- nvinfo : EIATTR_CBANK_PARAM_SIZE
	.align		4
.L_235:
        /*0050*/ 	.byte	0x03, 0x19
        /*0052*/ 	.short	0x0018


	//----- nvinfo : EIATTR_PARAM_CBANK
	.align		4
        /*0054*/ 	.byte	0x04, 0x0a
        /*0056*/ 	.short	(.L_237 - .L_236)
	.align		4
.L_236:
        /*0058*/ 	.word	index@(.nv.constant0._Z4stcsPf13__nv_bfloat16PS0_)
        /*005c*/ 	.short	0x0380
        /*005e*/ 	.short	0x0018


	//----- nvinfo : EIATTR_SW_WAR
	.align		4
.L_237:
        /*0060*/ 	.byte	0x04, 0x36
        /*0062*/ 	.short	(.L_239 - .L_238)
.L_238:
        /*0064*/ 	.word	0x00000008
.L_239:


//--------------------- .nv.info._Z4stcgPf14__nv_bfloat162PS0_ --------------------------
	.section	.nv.info._Z4stcgPf14__nv_bfloat162PS0_,"",@"SHT_CUDA_INFO"
	.sectionflags	@""
	.align	4


	//----- nvinfo : EIATTR_CUDA_API_VERSION
	.align		4
        /*0000*/ 	.byte	0x04, 0x37
        /*0002*/ 	.short	(.L_241 - .L_240)
.L_240:
        /*0004*/ 	.word	0x00000082


	//----- nvinfo : EIATTR_KPARAM_INFO
	.align		4
.L_241:
        /*0008*/ 	.byte	0x04, 0x17
        /*000a*/ 	.short	(.L_243 - .L_242)
.L_242:
        /*000c*/ 	.word	0x00000000
        /*0010*/ 	.short	0x0002
        /*0012*/ 	.short	0x0010
        /*0014*/ 	.byte	0x00, 0xf5, 0x21, 0x00


	//----- nvinfo : EIATTR_KPARAM_INFO
	.align		4
.L_243:
        /*0018*/ 	.byte	0x04, 0x17
        /*001a*/ 	.short	(.L_245 - .L_244)
.L_244:
        /*001c*/ 	.word	0x00000000
        /*0020*/ 	.short	0x0001
        /*0022*/ 	.short	0x0008
        /*0024*/ 	.byte	0x00, 0xf0, 0x11, 0x00


	//----- nvinfo : EIATTR_KPARAM_INFO
	.align		4
.L_245:
        /*0028*/ 	.byte	0x04, 0x17
        /*002a*/ 	.short	(.L_247 - .L_246)
.L_246:
        /*002c*/ 	.word	0x00000000
        /*0030*/ 	.short	0x0000
        /*0032*/ 	.short	0x0000
        /*0034*/ 	.byte	0x00, 0xf5, 0x21, 0x00


	//----- nvinfo : EIATTR_SPARSE_MMA_MASK
	.align		4
.L_247:
        /*0038*/ 	.byte	0x03, 0x50
        /*003a*/ 	.short	0x0000


	//----- nvinfo : EIATTR_MAXREG_COUNT
	.align		4
        /*003c*/ 	.byte	0x03, 0x1b
        /*003e*/ 	.short	0x00ff


	//----- nvinfo : EIATTR_MERCURY_ISA_VERSION
	.align		4
        /*0040*/ 	.byte	0x03, 0x5f
        /*0042*/ 	.short	0x0101


	//----- nvinfo : EIATTR_VRC_CTA_INIT_COUNT
	.align		4
        /*0044*/ 	.byte	0x02, 0x4a
	.zero		1
	.zero		1


	//----- nvinfo : EIATTR_EXIT_INSTR_OFFSETS
	.align		4
        /*0048*/ 	.byte	0x04, 0x1c
        /*004a*/ 	.short	(.L_249 - .L_248)


	//   ....[0]....
.L_248:
        /*004c*/ 	.word	0x000000c0


	//----- nvinfo : EIATTR_CBANK_PARAM_SIZE
	.align		4
.L_249:
        /*0050*/ 	.byte	0x03, 0x19
        /*0052*/ 	.short	0x0018


	//----- nvinfo : EIATTR_PARAM_CBANK
	.align		4
        /*0054*/ 	.byte	0x04, 0x0a
        /*0056*/ 	.short	(.L_251 - .L_250)
	.align		4
.L_250:
        /*0058*/ 	.word	index@(.nv.constant0._Z4stcgPf14__nv_bfloat162PS0_)
        /*005c*/ 	.short	0x0380
        /*005e*/ 	.short	0x0018


	//----- nvinfo : EIATTR_SW_WAR
	.align		4
.L_251:
        /*0060*/ 	.byte	0x04, 0x36
        /*0062*/ 	.short	(.L_253 - .L_252)
.L_252:
        /*0064*/ 	.word	0x00000008
.L_253:


//--------------------- .nv.info._Z4stcgPf13__nv_bfloat16PS0_ --------------------------
	.section	.nv.info._Z4stcgPf13__nv_bfloat16PS0_,"",@"SHT_CUDA_INFO"
	.sectionflags	@""
	.align	4


	//----- nvinfo : EIATTR_CUDA_API_VERSION
	.align		4
        /*0000*/ 	.byte	0x04, 0x37
        /*0002*/ 	.short	(.L_255 - .L_254)
.L_254:
        /*0004*/ 	.word	0x00000082


	//----- nvinfo : EIATTR_KPARAM_INFO
	.align		4
.L_255:
        /*0008*/ 	.byte	0x04, 0x17
        /*000a*/ 	.short	(.L_257 - .L_256)
.L_256:
        /*000c*/ 	.word	0x00000000
        /*0010*/ 	.short	0x0002
        /*0012*/ 	.short	0x0010
        /*0014*/ 	.byte	0x00, 0xf5, 0x21, 0x00


	//----- nvinfo : EIATTR_KPARAM_INFO
	.align		4
.L_257:
        /*0018*/ 	.byte	0x04, 0x17
        /*001a*/ 	.short	(.L_259 - .L_258)
.L_258:
        /*001c*/ 	.word	0x00000000
        /*0020*/ 	.short	0x0001
        /*0022*/ 	.short	0x0008
        /*0024*/ 	.byte	0x00, 0xf0, 0x09, 0x00


	//----- nvinfo : EIATTR_KPARAM_INFO
	.align		4
.L_259:
        /*0028*/ 	.byte	0x04, 0x17
        /*002a*/ 	.short	(.L_261 - .L_260)
.L_260:
        /*002c*/ 	.word	0x00000000
        /*0030*/ 	.short	0x0000
        /*0032*/ 	.short	0x0000
        /*0034*/ 	.byte	0x00, 0xf5, 0x21, 0x00


	//----- nvinfo : EIATTR_SPARSE_MMA_MASK
	.align		4
.L_261:
        /*0038*/ 	.byte	0x03, 0x50
        /*003a*/ 	.short	0x0000


	//----- nvinfo : EIATTR_MAXREG_COUNT
	.align		4
        /*003c*/ 	.byte	0x03, 0x1b
        /*003e*/ 	.short	0x00ff


	//----- nvinfo : EIATTR_MERCURY_ISA_VERSION
	.align		4
        /*0040*/ 	.byte	0x03, 0x5f
        /*0042*/ 	.short	0x0101


	//----- nvinfo : EIATTR_VRC_CTA_INIT_COUNT
	.align		4
        /*0044*/ 	.byte	0x02, 0x4a
	.zero		1
	.zero		1


	//----- nvinfo : EIATTR_EXIT_INSTR_OFFSETS
	.align		4
        /*0048*/ 	.byte	0x04, 0x1c
        /*004a*/ 	.short	(.L_263 - .L_262)


	//   ....[0]....
.L_262:
        /*004c*/ 	.word	0x00000090


	//----- nvinfo : EIATTR_CBANK_PARAM_SIZE
	.align		4
.L_263:
        /*0050*/ 	.byte	0x03, 0x19
        /*0052*/ 	.short	0x0018


	//----- nvinfo : EIATTR_PARAM_CBANK
	.align		4
        /*0054*/ 	.byte	0x04, 0x0a
        /*0056*/ 	.short	(.L_265 - .L_264)
	.align		4
.L_264:
        /*0058*/ 	.word	index@(.nv.constant0._Z4stcgPf13__nv_bfloat16PS0_)
        /*005c*/ 	.short	0x0380
        /*005e*/ 	.short	0x0018


	//----- nvinfo : EIATTR_SW_WAR
	.align		4
.L_265:
        /*0060*/ 	.byte	0x04, 0x36
        /*0062*/ 	.short	(.L_267 - .L_266)
.L_266:
        /*0064*/ 	.word	0x00000008
.L_267:


//--------------------- .nv.info._Z4ldluPfP14__nv_bfloat162 --------------------------
	.section	.nv.info._Z4ldluPfP14__nv_bfloat162,"",@"SHT_CUDA_INFO"
	.sectionflags	@""
	.align	4


	//----- nvinfo : EIATTR_CUDA_API_VERSION
	.align		4
        /*0000*/ 	.byte	0x04, 0x37
        /*0002*/ 	.short	(.L_269 - .L_268)
.L_268:
        /*0004*/ 	.word	0x00000082


	//----- nvinfo : EIATTR_KPARAM_INFO
	.align		4
.L_269:
        /*0008*/ 	.byte	0x04, 0x17
        /*000a*/ 	.short	(.L_271 - .L_270)
.L_270:
        /*000c*/ 	.word	0x00000000
        /*0010*/ 	.short	0x0001
        /*0012*/ 	.short	0x0008
        /*0014*/ 	.byte	0x00, 0xf5, 0x21, 0x00


	//----- nvinfo : EIATTR_KPARAM_INFO
	.align		4
.L_271:
        /*0018*/ 	.byte	0x04, 0x17
        /*001a*/ 	.short	(.L_273 - .L_272)
.L_272:
        /*001c*/ 	.word	0x00000000
        /*0020*/ 	.short	0x0000
        /*0022*/ 	.short	0x0000
        /*0024*/ 	.byte	0x00, 0xf5, 0x21, 0x00


	//----- nvinfo : EIATTR_SPARSE_MMA_MASK
	.align		4
.L_273:
        /*0028*/ 	.byte	0x03, 0x50
        /*002a*/ 	.short	0x0000


	//----- nvinfo : EIATTR_MAXREG_COUNT
	.align		4
        /*002c*/ 	.byte	0x03, 0x1b
        /*002e*/ 	.short	0x00ff


	//----- nvinfo : EIATTR_MERCURY_ISA_VERSION
	.align		4
        /*0030*/ 	.byte	0x03, 0x5f
        /*0032*/ 	.short	0x0101


	//----- nvinfo : EIATTR_VRC_CTA_INIT_COUNT
	.align		4
        /*0034*/ 	.byte	0x02, 0x4a
	.zero		1
	.zero		1


	//----- nvinfo : EIATTR_EXIT_INSTR_OFFSETS
	.align		4
        /*0038*/ 	.byte	0x04, 0x1c
        /*003a*/ 	.short	(.L_275 - .L_274)


	//   ....[0]....
.L_274:
        /*003c*/ 	.word	0x000000a0


	//----- nvinfo : EIATTR_CBANK_PARAM_SIZE
	.align		4
.L_275:
        /*0040*/ 	.byte	0x03, 0x19
        /*0042*/ 	.short	0x0010


	//----- nvinfo : EIATTR_PARAM_CBANK
	.align		4
        /*0044*/ 	.byte	0x04, 0x0a
        /*0046*/ 	.short	(.L_277 - .L_276)
	.align		4
.L_276:
        /*0048*/ 	.word	index@(.nv.constant0._Z4ldluPfP14__nv_bfloat162)
        /*004c*/ 	.short	0x0380
        /*004e*/ 	.short	0x0010


	//----- nvinfo : EIATTR_SW_WAR
	.align		4
.L_277:
        /*0050*/ 	.byte	0x04, 0x36
        /*0052*/ 	.short	(.L_279 - .L_278)
.L_278:
        /*0054*/ 	.word	0x00000008
.L_279:


//--------------------- .nv.info._Z4ldluPfP13__nv_bfloat16 --------------------------
	.section	.nv.info._Z4ldluPfP13__nv_bfloat16,"",@"SHT_CUDA_INFO"
	.sectionflags	@""
	.align	4


	//----- nvinfo : EIATTR_CUDA_API_VERSION
	.align		4
        /*0000*/ 	.byte	0x04, 0x37
        /*0002*/ 	.short	(.L_281 - .L_280)
.L_280:
        /*0004*/ 	.word	0x00000082


	//----- nvinfo : EIATTR_KPARAM_INFO
	.align		4
.L_281:
        /*0008*/ 	.byte	0x04, 0x17
        /*000a*/ 	.short	(.L_283 - .L_282)
.L_282:
        /*000c*/ 	.word	0x00000000
        /*0010*/ 	.short	0x0001
        /*0012*/ 	.short	0x0008
        /*0014*/ 	.byte	0x00, 0xf5, 0x21, 0x00


	//----- nvinfo : EIATTR_KPARAM_INFO
	.align		4
.L_283:
        /*0018*/ 	.byte	0x04, 0x17
        /*001a*/ 	.short	(.L_285 - .L_284)
.L_284:
        /*001c*/ 	.word	0x00000000
        /*0020*/ 	.short	0x0000
        /*0022*/ 	.short	0x0000
        /*0024*/ 	.byte	0x00, 0xf5, 0x21, 0x00


	//----- nvinfo : EIATTR_SPARSE_MMA_MASK
	.align		4
.L_285:
        /*0028*/ 	.byte	0x03, 0x50
        /*002a*/ 	.short	0x0000


	//----- nvinfo : EIATTR_MAXREG_COUNT
	.align		4
        /*002c*/ 	.byte	0x03, 0x1b
        /*002e*/ 	.short	0x00ff


	//----- nvinfo : EIATTR_MERCURY_ISA_VERSION
	.align		4
        /*0030*/ 	.byte	0x03, 0x5f
        /*0032*/ 	.short	0x0101


	//----- nvinfo : EIATTR_VRC_CTA_INIT_COUNT
	.align		4
        /*0034*/ 	.byte	0x02, 0x4a
	.zero		1
	.zero		1


	//----- nvinfo : EIATTR_EXIT_INSTR_OFFSETS
	.align		4
        /*0038*/ 	.byte	0x04, 0x1c
        /*003a*/ 	.short	(.L_287 - .L_286)


	//   ....[0]....
.L_286:
        /*003c*/ 	.word	0x00000070


	//----- nvinfo : EIATTR_CBANK_PARAM_SIZE
	.align		4
.L_287:
        /*0040*/ 	.byte	0x03, 0x19
        /*0042*/ 	.short	0x0010


	//----- nvinfo : EIATTR_PARAM_CBANK
	.align		4
        /*0044*/ 	.byte	0x04, 0x0a
        /*0046*/ 	.short	(.L_289 - .L_288)
	.align		4
.L_288:
        /*0048*/ 	.word	index@(.nv.constant0._Z4ldluPfP13__nv_bfloat16)
        /*004c*/ 	.short	0x0380
        /*004e*/ 	.short	0x0010


	//----- nvinfo : EIATTR_SW_WAR
	.align		4
.L_289:
        /*0050*/ 	.byte	0x04, 0x36
        /*0052*/ 	.short	(.L_291 - .L_290)
.L_290:
        /*0054*/ 	.word	0x00000008
.L_291:


//--------------------- .nv.info._Z3ldgPfP14__nv_bfloat162 --------------------------
	.section	.nv.info._Z3ldgPfP14__nv_bfloat162,"",@"SHT_CUDA_INFO"
	.sectionflags	@""
	.align	4


	//----- nvinfo : EIATTR_CUDA_API_VERSION
	.align		4
        /*0000*/ 	.byte	0x04, 0x37
        /*0002*/ 	.short	(.L_293 - .L_292)
.L_292:
        /*0004*/ 	.word	0x00000082


	//----- nvinfo : EIATTR_KPARAM_INFO
	.align		4
.L_293:
        /*0008*/ 	.byte	0x04, 0x17
        /*000a*/ 	.short	(.L_295 - .L_294)
.L_294:
        /*000c*/ 	.word	0x00000000
        /*0010*/ 	.short	0x0001
        /*0012*/ 	.short	0x0008
        /*0014*/ 	.byte	0x00, 0xf5, 0x21, 0x00


	//----- nvinfo : EIATTR_KPARAM_INFO
	.align		4
.L_295:
        /*0018*/ 	.byte	0x04, 0x17
        /*001a*/ 	.short	(.L_297 - .L_296)
.L_296:
        /*001c*/ 	.word	0x00000000
        /*0020*/ 	.short	0x0000
        /*0022*/ 	.short	0x0000
        /*0024*/ 	.byte	0x00, 0xf5, 0x21, 0x00


	//----- nvinfo : EIATTR_SPARSE_MMA_MASK
	.align		4
.L_297:
        /*0028*/ 	.byte	0x03, 0x50
        /*002a*/ 	.short	0x0000


	//----- nvinfo : EIATTR_MAXREG_COUNT
	.align		4
        /*002c*/ 	.byte	0x03, 0x1b
        /*002e*/ 	.short	0x00ff


	//----- nvinfo : EIATTR_MERCURY_ISA_VERSION
	.align		4
        /*0030*/ 	.byte	0x03, 0x5f
        /*0032*/ 	.short	0x0101


	//----- nvinfo : EIATTR_VRC_CTA_INIT_COUNT
	.align		4
        /*0034*/ 	.byte	0x02, 0x4a
	.zero		1
	.zero		1


	//----- nvinfo : EIATTR_EXIT_INSTR_OFFSETS
	.align		4
        /*0038*/ 	.byte	0x04, 0x1c
        /*003a*/ 	.short	(.L_299 - .L_298)


	//   ....[0]....
.L_298:
        /*003c*/ 	.word	0x000000a0


	//----- nvinfo : EIATTR_CBANK_PARAM_SIZE
	.align		4
.L_299:
        /*0040*/ 	.byte	0x03, 0x19
        /*0042*/ 	.short	0x0010


	//----- nvinfo : EIATTR_PARAM_CBANK
	.align		4
        /*0044*/ 	.byte	0x04, 0x0a
        /*0046*/ 	.short	(.L_301 - .L_300)
	.align		4
.L_300:
        /*0048*/ 	.word	index@(.nv.constant0._Z3ldgPfP14__nv_bfloat162)
        /*004c*/ 	.short	0x0380
        /*004e*/ 	.short	0x0010


	//----- nvinfo : EIATTR_SW_WAR
	.align		4
.L_301:
        /*0050*/ 	.byte	0x04, 0x36
        /*0052*/ 	.short	(.L_303 - .L_302)
.L_302:
        /*0054*/ 	.word	0x00000008
.L_303:


//--------------------- .nv.info._Z3ldgPfP13__nv_bfloat16 --------------------------
	.section	.nv.info._Z3ldgPfP13__nv_bfloat16,"",@"SHT_CUDA_INFO"
	.sectionflags	@""
	.align	4


	//----- nvinfo : EIATTR_CUDA_API_VERSION
	.align		4
        /*0000*/ 	.byte	0x04, 0x37
        /*0002*/ 	.short	(.L_305 - .L_304)
.L_304:
        /*0004*/ 	.word	0x00000082


	//----- nvinfo : EIATTR_KPARAM_INFO
	.align		4
.L_305:
        /*0008*/ 	.byte	0x04, 0x17
        /*000a*/ 	.short	(.L_307 - .L_306)
.L_306:
        /*000c*/ 	.word	0x00000000
        /*0010*/ 	.short	0x0001
        /*0012*/ 	.short	0x0008
        /*0014*/ 	.byte	0x00, 0xf5, 0x21, 0x00


	//----- nvinfo : EIATTR_KPARAM_INFO
	.align		4
.L_307:
        /*0018*/ 	.byte	0x04, 0x17
        /*001a*/ 	.short	(.L_309 - .L_308)
.L_308:
        /*001c*/ 	.word	0x00000000
        /*0020*/ 	.short	0x0000
        /*0022*/ 	.short	0x0000
        /*0024*/ 	.byte	0x00, 0xf5, 0x21, 0x00


	//----- nvinfo : EIATTR_SPARSE_MMA_MASK
	.align		4
.L_309:
        /*0028*/ 	.byte	0x03, 0x50
        /*002a*/ 	.short	0x0000


	//----- nvinfo : EIATTR_MAXREG_COUNT
	.align		4
        /*002c*/ 	.byte	0x03, 0x1b
        /*002e*/ 	.short	0x00ff


	//----- nvinfo : EIATTR_MERCURY_ISA_VERSION
	.align		4
        /*0030*/ 	.byte	0x03, 0x5f
        /*0032*/ 	.short	0x0101


	//----- nvinfo : EIATTR_VRC_CTA_INIT_COUNT
	.align		4
        /*0034*/ 	.byte	0x02, 0x4a
	.zero		1
	.zero		1


	//----- nvinfo : EIATTR_EXIT_INSTR_OFFSETS
	.align		4
        /*0038*/ 	.byte	0x04, 0x1c
        /*003a*/ 	.short	(.L_311 - .L_310)


	//   ....[0]....
.L_310:
        /*003c*/ 	.word	0x00000070


	//----- nvinfo : EIATTR_CBANK_PARAM_SIZE
	.align		4
.L_311:
        /*0040*/ 	.byte	0x03, 0x19
        /*0042*/ 	.short	0x0010


	//----- nvinfo : EIATTR_PARAM_CBANK
	.align		4
        /*0044*/ 	.byte	0x04, 0x0a
        /*0046*/ 	.short	(.L_313 - .L_312)
	.align		4
.L_312:
        /*0048*/ 	.word	index@(.nv.constant0._Z3ldgPfP13__nv_bfloat16)
        /*004c*/ 	.short	0x0380
        /*004e*/ 	.short	0x0010


	//----- nvinfo : EIATTR_SW_WAR
	.align		4
.L_313:
        /*0050*/ 	.byte	0x04, 0x36
        /*0052*/ 	.short	(.L_315 - .L_314)
.L_314:
        /*0054*/ 	.word	0x00000008
.L_315:


//--------------------- .nv.info._Z4ldcvPfP14__nv_bfloat162 --------------------------
	.section	.nv.info._Z4ldcvPfP14__nv_bfloat162,"",@"SHT_CUDA_INFO"
	.sectionflags	@""
	.align	4


	//----- nvinfo : EIATTR_CUDA_API_VERSION
	.align		4
        /*0000*/ 	.byte	0x04, 0x37
        /*0002*/ 	.short	(.L_317 - .L_316)
.L_316:
        /*0004*/ 	.word	0x00000082


	//----- nvinfo : EIATTR_KPARAM_INFO
	.align		4
.L_317:
        /*0008*/ 	.byte	0x04, 0x17
        /*000a*/ 	.short	(.L_319 - .L_318)
.L_318:
        /*000c*/ 	.word	0x00000000
        /*0010*/ 	.short	0x0001
        /*0012*/ 	.short	0x0008
        /*0014*/ 	.byte	0x00, 0xf5, 0x21, 0x00


	//----- nvinfo : EIATTR_KPARAM_INFO
	.align		4
.L_319:
        /*0018*/ 	.byte	0x04, 0x17
        /*001a*/ 	.short	(.L_321 - .L_320)
.L_320:
        /*001c*/ 	.word	0x00000000
        /*0020*/ 	.short	0x0000
        /*0022*/ 	.short	0x0000
        /*0024*/ 	.byte	0x00, 0xf5, 0x21, 0x00


	//----- nvinfo : EIATTR_SPARSE_MMA_MASK
	.align		4
.L_321:
        /*0028*/ 	.byte	0x03, 0x50
        /*002a*/ 	.short	0x0000


	//----- nvinfo : EIATTR_MAXREG_COUNT
	.align		4
        /*002c*/ 	.byte	0x03, 0x1b
        /*002e*/ 	.short	0x00ff


	//----- nvinfo : EIATTR_MERCURY_ISA_VERSION
	.align		4
        /*0030*/ 	.byte	0x03, 0x5f
        /*0032*/ 	.short	0x0101


	//----- nvinfo : EIATTR_VRC_CTA_INIT_COUNT
	.align		4
        /*0034*/ 	.byte	0x02, 0x4a
	.zero		1
	.zero		1


	//----- nvinfo : EIATTR_EXIT_INSTR_OFFSETS
	.align		4
        /*0038*/ 	.byte	0x04, 0x1c
        /*003a*/ 	.short	(.L_323 - .L_322)


	//   ....[0]....
.L_322:
        /*003c*/ 	.word	0x000000a0


	//----- nvinfo : EIATTR_CBANK_PARAM_SIZE
	.align		4
.L_323:
        /*0040*/ 	.byte	0x03, 0x19
        /*0042*/ 	.short	0x0010


	//----- nvinfo : EIATTR_PARAM_CBANK
	.align		4
        /*0044*/ 	.byte	0x04, 0x0a
        /*0046*/ 	.short	(.L_325 - .L_324)
	.align		4
.L_324:
        /*0048*/ 	.word	index@(.nv.constant0._Z4ldcvPfP14__nv_bfloat162)
        /*004c*/ 	.short	0x0380
        /*004e*/ 	.short	0x0010


	//----- nvinfo : EIATTR_SW_WAR
	.align		4
.L_325:
        /*0050*/ 	.byte	0x04, 0x36
        /*0052*/ 	.short	(.L_327 - .L_326)
.L_326:
        /*0054*/ 	.word	0x00000008
.L_327:


//--------------------- .nv.info._Z4ldcvPfP13__nv_bfloat16 --------------------------
	.section	.nv.info._Z4ldcvPfP13__nv_bfloat16,"",@"SHT_CUDA_INFO"
	.sectionflags	@""
	.align	4


	//----- nvinfo : EIATTR_CUDA_API_VERSION
	.align		4
        /*0000*/ 	.byte	0x04, 0x37
        /*0002*/ 	.short	(.L_329 - .L_328)
.L_328:
        /*0004*/ 	.word	0x00000082


	//----- nvinfo : EIATTR_KPARAM_INFO
	.align		4
.L_329:
        /*0008*/ 	.byte	0x04, 0x17
        /*000a*/ 	.short	(.L_331 - .L_330)
.L_330:
        /*000c*/ 	.word	0x00000000
        /*0010*/ 	.short	0x0001
        /*0012*/ 	.short	0x0008
        /*0014*/ 	.byte	0x00, 0xf5, 0x21, 0x00


	//----- nvinfo : EIATTR_KPARAM_INFO
	.align		4
.L_331:
        /*0018*/ 	.byte	0x04, 0x17
        /*001a*/ 	.short	(.L_333 - .L_332)
.L_332:
        /*001c*/ 	.word	0x00000000
        /*0020*/ 	.short	0x0000
        /*0022*/ 	.short	0x0000
        /*0024*/ 	.byte	0x00, 0xf5, 0x21, 0x00


	//----- nvinfo : EIATTR_SPARSE_MMA_MASK
	.align		4
.L_333:
        /*0028*/ 	.byte	0x03, 0x50
        /*002a*/ 	.short	0x0000


	//----- nvinfo : EIATTR_MAXREG_COUNT
	.align		4
        /*002c*/ 	.byte	0x03, 0x1b
        /*002e*/ 	.short	0x00ff


	//----- nvinfo : EIATTR_MERCURY_ISA_VERSION
	.align		4
        /*0030*/ 	.byte	0x03, 0x5f
        /*0032*/ 	.short	0x0101


	//----- nvinfo : EIATTR_VRC_CTA_INIT_COUNT
	.align		4
        /*0034*/ 	.byte	0x02, 0x4a
	.zero		1
	.zero		1


	//----- nvinfo : EIATTR_EXIT_INSTR_OFFSETS
	.align		4
        /*0038*/ 	.byte	0x04, 0x1c
        /*003a*/ 	.short	(.L_335 - .L_334)


	//   ....[0]....
.L_334:
        /*003c*/ 	.word	0x00000070


	//----- nvinfo : EIATTR_CBANK_PARAM_SIZE
	.align		4
.L_335:
        /*0040*/ 	.byte	0x03, 0x19
        /*0042*/ 	.short	0x0010


	//----- nvinfo : EIATTR_PARAM_CBANK
	.align		4
        /*0044*/ 	.byte	0x04, 0x0a
        /*0046*/ 	.short	(.L_337 - .L_336)
	.align		4
.L_336:
        /*0048*/ 	.word	index@(.nv.constant0._Z4ldcvPfP13__nv_bfloat16)
        /*004c*/ 	.short	0x0380
        /*004e*/ 	.short	0x0010


	//----- nvinfo : EIATTR_SW_WAR
	.align		4
.L_337:
        /*0050*/ 	.byte	0x04, 0x36
        /*0052*/ 	.short	(.L_339 - .L_338)
.L_338:
        /*0054*/ 	.word	0x00000008
.L_339:


//--------------------- .nv.info._Z4ldcsPfP14__nv_bfloat162 --------------------------
	.section	.nv.info._Z4ldcsPfP14__nv_bfloat162,"",@"SHT_CUDA_INFO"
	.sectionflags	@""
	.align	4


	//----- nvinfo : EIATTR_CUDA_API_VERSION
	.align		4
        /*0000*/ 	.byte	0x04, 0x37
        /*0002*/ 	.short	(.L_341 - .L_340)
.L_340:
        /*0004*/ 	.word	0x00000082


	//----- nvinfo : EIATTR_KPARAM_INFO
	.align		4
.L_341:
        /*0008*/ 	.byte	0x04, 0x17
        /*000a*/ 	.short	(.L_343 - .L_342)
.L_342:
        /*000c*/ 	.word	0x00000000
        /*0010*/ 	.short	0x0001
        /*0012*/ 	.short	0x0008
        /*0014*/ 	.byte	0x00, 0xf5, 0x21, 0x00


	//----- nvinfo : EIATTR_KPARAM_INFO
	.align		4
.L_343:
        /*0018*/ 	.byte	0x04, 0x17
        /*001a*/ 	.short	(.L_345 - .L_344)
.L_344:
        /*001c*/ 	.word	0x00000000
        /*0020*/ 	.short	0x0000
        /*0022*/ 	.short	0x0000
        /*0024*/ 	.byte	0x00, 0xf5, 0x21, 0x00


	//----- nvinfo : EIATTR_SPARSE_MMA_MASK
	.align		4
.L_345:
        /*0028*/ 	.byte	0x03, 0x50
        /*002a*/ 	.short	0x0000


	//----- nvinfo : EIATTR_MAXREG_COUNT
	.align		4
        /*002c*/ 	.byte	0x03, 0x1b
        /*002e*/ 	.short	0x00ff


	//----- nvinfo : EIATTR_MERCURY_ISA_VERSION
	.align		4
        /*0030*/ 	.byte	0x03, 0x5f
        /*0032*/ 	.short	0x0101


	//----- nvinfo : EIATTR_VRC_CTA_INIT_COUNT
	.align		4
        /*0034*/ 	.byte	0x02, 0x4a
	.zero		1
	.zero		1


	//----- nvinfo : EIATTR_EXIT_INSTR_OFFSETS
	.align		4
        /*0038*/ 	.byte	0x04, 0x1c
        /*003a*/ 	.short	(.L_347 - .L_346)


	//   ....[0]....
.L_346:
        /*003c*/ 	.word	0x000000a0


	//----- nvinfo : EIATTR_CBANK_PARAM_SIZE
	.align		4
.L_347:
        /*0040*/ 	.byte	0x03, 0x19
        /*0042*/ 	.short	0x0010


	//----- nvinfo : EIATTR_PARAM_CBANK
	.align		4
        /*0044*/ 	.byte	0x04, 0x0a
        /*0046*/ 	.short	(.L_349 - .L_348)
	.align		4
.L_348:
        /*0048*/ 	.word	index@(.nv.constant0._Z4ldcsPfP14__nv_bfloat162)
        /*004c*/ 	.short	0x0380
        /*004e*/ 	.short	0x0010


	//----- nvinfo : EIATTR_SW_WAR
	.align		4
.L_349:
        /*0050*/ 	.byte	0x04, 0x36
        /*0052*/ 	.short	(.L_351 - .L_350)
.L_350:
        /*0054*/ 	.word	0x00000008
.L_351:


//--------------------- .nv.info._Z4ldcsPfP13__nv_bfloat16 --------------------------
	.section	.nv.info._Z4ldcsPfP13__nv_bfloat16,"",@"SHT_CUDA_INFO"
	.sectionflags	@""
	.align	4


	//----- nvinfo : EIATTR_CUDA_API_VERSION
	.align		4
        /*0000*/ 	.byte	0x04, 0x37
        /*0002*/ 	.short	(.L_353 - .L_352)
.L_352:
        /*0004*/ 	.word	0x00000082


	//----- nvinfo : EIATTR_KPARAM_INFO
	.align		4
.L_353:
        /*0008*/ 	.byte	0x04, 0x17
        /*000a*/ 	.short	(.L_355 - .L_354)
.L_354:
        /*000c*/ 	.word	0x00000000
        /*0010*/ 	.short	0x0001
        /*0012*/ 	.short	0x0008
        /*0014*/ 	.byte	0x00, 0xf5, 0x21, 0x00


	//----- nvinfo : EIATTR_KPARAM_INFO
	.align		4
.L_355:
        /*0018*/ 	.byte	0x04, 0x17
        /*001a*/ 	.short	(.L_357 - .L_356)
.L_356:
        /*001c*/ 	.word	0x00000000
        /*0020*/ 	.short	0x0000
        /*0022*/ 	.short	0x0000
        /*0024*/ 	.byte	0x00, 0xf5, 0x21, 0x00


	//----- nvinfo : EIATTR_SPARSE_MMA_MASK
	.align		4
.L_357:
        /*0028*/ 	.byte	0x03, 0x50
        /*002a*/ 	.short	0x0000


	//----- nvinfo : EIATTR_MAXREG_COUNT
	.align		4
        /*002c*/ 	.byte	0x03, 0x1b
        /*002e*/ 	.short	0x00ff


	//----- nvinfo : EIATTR_MERCURY_ISA_VERSION
	.align		4
        /*0030*/ 	.byte	0x03, 0x5f
        /*0032*/ 	.short	0x0101


	//----- nvinfo : EIATTR_VRC_CTA_INIT_COUNT
	.align		4
        /*0034*/ 	.byte	0x02, 0x4a
	.zero		1
	.zero		1


	//----- nvinfo : EIATTR_EXIT_INSTR_OFFSETS
	.align		4
        /*0038*/ 	.byte	0x04, 0x1c
        /*003a*/ 	.short	(.L_359 - .L_358)


	//   ....[0]....
.L_358:
        /*003c*/ 	.word	0x00000070


	//----- nvinfo : EIATTR_CBANK_PARAM_SIZE
	.align		4
.L_359:
        /*0040*/ 	.byte	0x03, 0x19
        /*0042*/ 	.short	0x0010


	//----- nvinfo : EIATTR_PARAM_CBANK
	.align		4
        /*0044*/ 	.byte	0x04, 0x0a
        /*0046*/ 	.short	(.L_361 - .L_360)
	.align		4
.L_360:
        /*0048*/ 	.word	index@(.nv.constant0._Z4ldcsPfP13__nv_bfloat16)
        /*004c*/ 	.short	0x0380
        /*004e*/ 	.short	0x0010


	//----- nvinfo : EIATTR_SW_WAR
	.align		4
.L_361:
        /*0050*/ 	.byte	0x04, 0x36
        /*0052*/ 	.short	(.L_363 - .L_362)
.L_362:
        /*0054*/ 	.word	0x00000008
.L_363:


//--------------------- .nv.info._Z4ldcgPfP14__nv_bfloat162 --------------------------
	.section	.nv.info._Z4ldcgPfP14__nv_bfloat162,"",@"SHT_CUDA_INFO"
	.sectionflags	@""
	.align	4


	//----- nvinfo : EIATTR_CUDA_API_VERSION
	.align		4
        /*0000*/ 	.byte	0x04, 0x37
        /*0002*/ 	.short	(.L_365 - .L_364)
.L_364:
        /*0004*/ 	.word	0x00000082


	//----- nvinfo : EIATTR_KPARAM_INFO
	.align		4
.L_365:
        /*0008*/ 	.byte	0x04, 0x17
        /*000a*/ 	.short	(.L_367 - .L_366)
.L_366:
        /*000c*/ 	.word	0x00000000
        /*0010*/ 	.short	0x0001
        /*0012*/ 	.short	0x0008
        /*0014*/ 	.byte	0x00, 0xf5, 0x21, 0x00


	//----- nvinfo : EIATTR_KPARAM_INFO
	.align		4
.L_367:
        /*0018*/ 	.byte	0x04, 0x17
        /*001a*/ 	.short	(.L_369 - .L_368)
.L_368:
        /*001c*/ 	.word	0x00000000
        /*0020*/ 	.short	0x0000
        /*0022*/ 	.short	0x0000
        /*0024*/ 	.byte	0x00, 0xf5, 0x21, 0x00


	//----- nvinfo : EIATTR_SPARSE_MMA_MASK
	.align		4
.L_369:
        /*0028*/ 	.byte	0x03, 0x50
        /*002a*/ 	.short	0x0000


	//----- nvinfo : EIATTR_MAXREG_COUNT
	.align		4
        /*002c*/ 	.byte	0x03, 0x1b
        /*002e*/ 	.short	0x00ff


	//----- nvinfo : EIATTR_MERCURY_ISA_VERSION
	.align		4
        /*0030*/ 	.byte	0x03, 0x5f
        /*0032*/ 	.short	0x0101


	//----- nvinfo : EIATTR_VRC_CTA_INIT_COUNT
	.align		4
        /*0034*/ 	.byte	0x02, 0x4a
	.zero		1
	.zero		1


	//----- nvinfo : EIATTR_EXIT_INSTR_OFFSETS
	.align		4
        /*0038*/ 	.byte	0x04, 0x1c
        /*003a*/ 	.short	(.L_371 - .L_370)


	//   ....[0]....
.L_370:
        /*003c*/ 	.word	0x000000a0


	//----- nvinfo : EIATTR_CBANK_PARAM_SIZE
	.align		4
.L_371:
        /*0040*/ 	.byte	0x03, 0x19
        /*0042*/ 	.short	0x0010


	//----- nvinfo : EIATTR_PARAM_CBANK
	.align		4
        /*0044*/ 	.byte	0x04, 0x0a
        /*0046*/ 	.short	(.L_373 - .L_372)
	.align		4
.L_372:
        /*0048*/ 	.word	index@(.nv.constant0._Z4ldcgPfP14__nv_bfloat162)
        /*004c*/ 	.short	0x0380
        /*004e*/ 	.short	0x0010


	//----- nvinfo : EIATTR_SW_WAR
	.align		4
.L_373:
        /*0050*/ 	.byte	0x04, 0x36
        /*0052*/ 	.short	(.L_375 - .L_374)
.L_374:
        /*0054*/ 	.word	0x00000008
.L_375:


//--------------------- .nv.info._Z4ldcgPfP13__nv_bfloat16 --------------------------
	.section	.nv.info._Z4ldcgPfP13__nv_bfloat16,"",@"SHT_CUDA_INFO"
	.sectionflags	@""
	.align	4


	//----- nvinfo : EIATTR_CUDA_API_VERSION
	.align		4
        /*0000*/ 	.byte	0x04, 0x37
        /*0002*/ 	.short	(.L_377 - .L_376)
.L_376:
        /*0004*/ 	.word	0x00000082


	//----- nvinfo : EIATTR_KPARAM_INFO
	.align		4
.L_377:
        /*0008*/ 	.byte	0x04, 0x17
        /*000a*/ 	.short	(.L_379 - .L_378)
.L_378:
        /*000c*/ 	.word	0x00000000
        /*0010*/ 	.short	0x0001
        /*0012*/ 	.short	0x0008
        /*0014*/ 	.byte	0x00, 0xf5, 0x21, 0x00


	//----- nvinfo : EIATTR_KPARAM_INFO
	.align		4
.L_379:
        /*0018*/ 	.byte	0x04, 0x17
        /*001a*/ 	.short	(.L_381 - .L_380)
.L_380:
        /*001c*/ 	.word	0x00000000
        /*0020*/ 	.short	0x0000
        /*0022*/ 	.short	0x0000
        /*0024*/ 	.byte	0x00, 0xf5, 0x21, 0x00


	//----- nvinfo : EIATTR_SPARSE_MMA_MASK
	.align		4
.L_381:
        /*0028*/ 	.byte	0x03, 0x50
        /*002a*/ 	.short	0x0000


	//----- nvinfo : EIATTR_MAXREG_COUNT
	.align		4
        /*002c*/ 	.byte	0x03, 0x1b
        /*002e*/ 	.short	0x00ff


	//----- nvinfo : EIATTR_MERCURY_ISA_VERSION
	.align		4
        /*0030*/ 	.byte	0x03, 0x5f
        /*0032*/ 	.short	0x0101


	//----- nvinfo : EIATTR_VRC_CTA_INIT_COUNT
	.align		4
        /*0034*/ 	.byte	0x02, 0x4a
	.zero		1
	.zero		1


	//----- nvinfo : EIATTR_EXIT_INSTR_OFFSETS
	.align		4
        /*0038*/ 	.byte	0x04, 0x1c
        /*003a*/ 	.short	(.L_383 - .L_382)


	//   ....[0]....
.L_382:
        /*003c*/ 	.word	0x00000070


	//----- nvinfo : EIATTR_CBANK_PARAM_SIZE
	.align		4
.L_383:
        /*0040*/ 	.byte	0x03, 0x19
        /*0042*/ 	.short	0x0010


	//----- nvinfo : EIATTR_PARAM_CBANK
	.align		4
        /*0044*/ 	.byte	0x04, 0x0a
        /*0046*/ 	.short	(.L_385 - .L_384)
	.align		4
.L_384:
        /*0048*/ 	.word	index@(.nv.constant0._Z4ldcgPfP13__nv_bfloat16)
        /*004c*/ 	.short	0x0380
        /*004e*/ 	.short	0x0010


	//----- nvinfo : EIATTR_SW_WAR
	.align		4
.L_385:
        /*0050*/ 	.byte	0x04, 0x36
        /*0052*/ 	.short	(.L_387 - .L_386)
.L_386:
        /*0054*/ 	.word	0x00000008
.L_387:


//--------------------- .nv.info._Z4ldcaPfP14__nv_bfloat162 --------------------------
	.section	.nv.info._Z4ldcaPfP14__nv_bfloat162,"",@"SHT_CUDA_INFO"
	.sectionflags	@""
	.align	4


	//----- nvinfo : EIATTR_CUDA_API_VERSION
	.align		4
        /*0000*/ 	.byte	0x04, 0x37
        /*0002*/ 	.short	(.L_389 - .L_388)
.L_388:
        /*0004*/ 	.word	0x00000082


	//----- nvinfo : EIATTR_KPARAM_INFO
	.align		4
.L_389:
        /*0008*/ 	.byte	0x04, 0x17
        /*000a*/ 	.short	(.L_391 - .L_390)
.L_390:
        /*000c*/ 	.word	0x00000000
        /*0010*/ 	.short	0x0001
        /*0012*/ 	.short	0x0008
        /*0014*/ 	.byte	0x00, 0xf5, 0x21, 0x00


	//----- nvinfo : EIATTR_KPARAM_INFO
	.align		4
.L_391:
        /*0018*/ 	.byte	0x04, 0x17
        /*001a*/ 	.short	(.L_393 - .L_392)
.L_392:
        /*001c*/ 	.word	0x00000000
        /*0020*/ 	.short	0x0000
        /*0022*/ 	.short	0x0000
        /*0024*/ 	.byte	0x00, 0xf5, 0x21, 0x00


	//----- nvinfo : EIATTR_SPARSE_MMA_MASK
	.align		4
.L_393:
        /*0028*/ 	.byte	0x03, 0x50
        /*002a*/ 	.short	0x0000


	//----- nvinfo : EIATTR_MAXREG_COUNT
	.align		4
        /*002c*/ 	.byte	0x03, 0x1b
        /*002e*/ 	.short	0x00ff


	//----- nvinfo : EIATTR_MERCURY_ISA_VERSION
	.align		4
        /*0030*/ 	.byte	0x03, 0x5f
        /*0032*/ 	.short	0x0101


	//----- nvinfo : EIATTR_VRC_CTA_INIT_COUNT
	.align		4
        /*0034*/ 	.byte	0x02, 0x4a
	.zero		1
	.zero		1


	//----- nvinfo : EIATTR_EXIT_INSTR_OFFSETS
	.align		4
        /*0038*/ 	.byte	0x04, 0x1c
        /*003a*/ 	.short	(.L_395 - .L_394)


	//   ....[0]....
.L_394:
        /*003c*/ 	.word	0x000000a0


	//----- nvinfo : EIATTR_CBANK_PARAM_SIZE
	.align		4
.L_395:
        /*0040*/ 	.byte	0x03, 0x19
        /*0042*/ 	.short	0x0010


	//----- nvinfo : EIATTR_PARAM_CBANK
	.align		4
        /*0044*/ 	.byte	0x04, 0x0a
        /*0046*/ 	.short	(.L_397 - .L_396)
	.align		4
.L_396:
        /*0048*/ 	.word	index@(.nv.constant0._Z4ldcaPfP14__nv_bfloat162)
        /*004c*/ 	.short	0x0380
        /*004e*/ 	.short	0x0010


	//----- nvinfo : EIATTR_SW_WAR
	.align		4
.L_397:
        /*0050*/ 	.byte	0x04, 0x36
        /*0052*/ 	.short	(.L_399 - .L_398)
.L_398:
        /*0054*/ 	.word	0x00000008
.L_399:


//--------------------- .nv.info._Z4ldcaPfP13__nv_bfloat16 --------------------------
	.section	.nv.info._Z4ldcaPfP13__nv_bfloat16,"",@"SHT_CUDA_INFO"
	.sectionflags	@""
	.align	4


	//----- nvinfo : EIATTR_CUDA_API_VERSION
	.align		4
        /*0000*/ 	.byte	0x04, 0x37
        /*0002*/ 	.short	(.L_401 - .L_400)
.L_400:
        /*0004*/ 	.word	0x00000082


	//----- nvinfo : EIATTR_KPARAM_INFO
	.align		4
.L_401:
        /*0008*/ 	.byte	0x04, 0x17
        /*000a*/ 	.short	(.L_403 - .L_402)
.L_402:
        /*000c*/ 	.word	0x00000000
        /*0010*/ 	.short	0x0001
        /*0012*/ 	.short	0x0008
        /*0014*/ 	.byte	0x00, 0xf5, 0x21, 0x00


	//----- nvinfo : EIATTR_KPARAM_INFO
	.align		4
.L_403:
        /*0018*/ 	.byte	0x04, 0x17
        /*001a*/ 	.short	(.L_405 - .L_404)
.L_404:
        /*001c*/ 	.word	0x00000000
        /*0020*/ 	.short	0x0000
        /*0022*/ 	.short	0x0000
        /*0024*/ 	.byte	0x00, 0xf5, 0x21, 0x00


	//----- nvinfo : EIATTR_SPARSE_MMA_MASK
	.align		4
.L_405:
        /*0028*/ 	.byte	0x03, 0x50
        /*002a*/ 	.short	0x0000


	//----- nvinfo : EIATTR_MAXREG_COUNT
	.align		4
        /*002c*/ 	.byte	0x03, 0x1b
        /*002e*/ 	.short	0x00ff


	//----- nvinfo : EIATTR_MERCURY_ISA_VERSION
	.align		4
        /*0030*/ 	.byte	0x03, 0x5f
        /*0032*/ 	.short	0x0101


	//----- nvinfo : EIATTR_VRC_CTA_INIT_COUNT
	.align		4
        /*0034*/ 	.byte	0x02, 0x4a
	.zero		1
	.zero		1


	//----- nvinfo : EIATTR_EXIT_INSTR_OFFSETS
	.align		4
        /*0038*/ 	.byte	0x04, 0x1c
        /*003a*/ 	.short	(.L_407 - .L_406)


	//   ....[0]....
.L_406:
        /*003c*/ 	.word	0x00000070


	//----- nvinfo : EIATTR_CBANK_PARAM_SIZE
	.align		4
.L_407:
        /*0040*/ 	.byte	0x03, 0x19
        /*0042*/ 	.short	0x0010


	//----- nvinfo : EIATTR_PARAM_CBANK
	.align		4
        /*0044*/ 	.byte	0x04, 0x0a
        /*0046*/ 	.short	(.L_409 - .L_408)
	.align		4
.L_408:
        /*0048*/ 	.word	index@(.nv.constant0._Z4ldcaPfP13__nv_bfloat16)
        /*004c*/ 	.short	0x0380
        /*004e*/ 	.short	0x0010


	//----- nvinfo : EIATTR_SW_WAR
	.align		4
.L_409:
        /*0050*/ 	.byte	0x04, 0x36
        /*0052*/ 	.short	(.L_411 - .L_410)
.L_410:
        /*0054*/ 	.word	0x00000008
.L_411:


//--------------------- .nv.info._Z14float2bFloat16Pff --------------------------
	.section	.nv.info._Z14float2bFloat16Pff,"",@"SHT_CUDA_INFO"
	.sectionflags	@""
	.align	4


	//----- nvinfo : EIATTR_CUDA_API_VERSION
	.align		4
        /*0000*/ 	.byte	0x04, 0x37
        /*0002*/ 	.short	(.L_413 - .L_412)
.L_412:
        /*0004*/ 	.word	0x00000082


	//----- nvinfo : EIATTR_KPARAM_INFO
	.align		4
.L_413:
        /*0008*/ 	.byte	0x04, 0x17
        /*000a*/ 	.short	(.L_415 - .L_414)
.L_414:
        /*000c*/ 	.word	0x00000000
        /*0010*/ 	.short	0x0001
        /*0012*/ 	.short	0x0008
        /*0014*/ 	.byte	0x00, 0xf0, 0x11, 0x00


	//----- nvinfo : EIATTR_KPARAM_INFO
	.align		4
.L_415:
        /*0018*/ 	.byte	0x04, 0x17
        /*001a*/ 	.short	(.L_417 - .L_416)
.L_416:
        /*001c*/ 	.word	0x00000000
        /*0020*/ 	.short	0x0000
        /*0022*/ 	.short	0x0000
        /*0024*/ 	.byte	0x00, 0xf5, 0x21, 0x00


	//----- nvinfo : EIATTR_SPARSE_MMA_MASK
	.align		4
.L_417:
        /*0028*/ 	.byte	0x03, 0x50
        /*002a*/ 	.short	0x0000


	//----- nvinfo : EIATTR_MAXREG_COUNT
	.align		4
        /*002c*/ 	.byte	0x03, 0x1b
        /*002e*/ 	.short	0x00ff


	//----- nvinfo : EIATTR_MERCURY_ISA_VERSION
	.align		4
        /*0030*/ 	.byte	0x03, 0x5f
        /*0032*/ 	.short	0x0101


	//----- nvinfo : EIATTR_VRC_CTA_INIT_COUNT
	.align		4
        /*0034*/ 	.byte	0x02, 0x4a
	.zero		1
	.zero		1


	//----- nvinfo : EIATTR_EXIT_INSTR_OFFSETS
	.align		4
        /*0038*/ 	.byte	0x04, 0x1c
        /*003a*/ 	.short	(.L_419 - .L_418)


	//   ....[0]....
.L_418:
        /*003c*/ 	.word	0x00000070


	//----- nvinfo : EIATTR_CBANK_PARAM_SIZE
	.align		4
.L_419:
        /*0040*/ 	.byte	0x03, 0x19
        /*0042*/ 	.short	0x000c


	//----- nvinfo : EIATTR_PARAM_CBANK
	.align		4
        /*0044*/ 	.byte	0x04, 0x0a
        /*0046*/ 	.short	(.L_421 - .L_420)
	.align		4
.L_420:
        /*0048*/ 	.word	index@(.nv.constant0._Z14float2bFloat16Pff)
        /*004c*/ 	.short	0x0380
        /*004e*/ 	.short	0x000c


	//----- nvinfo : EIATTR_SW_WAR
	.align		4
.L_421:
        /*0050*/ 	.byte	0x04, 0x36
        /*0052*/ 	.short	(.L_423 - .L_422)
.L_422:
        /*0054*/ 	.word	0x00000008
.L_423:


//--------------------- .nv.info._Z19float22bFloat162_rnPf6float2 --------------------------
	.section	.nv.info._Z19float22bFloat162_rnPf6float2,"",@"SHT_CUDA_INFO"
	.sectionflags	@""
	.align	4


	//----- nvinfo : EIATTR_CUDA_API_VERSION
	.align		4
        /*0000*/ 	.byte	0x04, 0x37
        /*0002*/ 	.short	(.L_425 - .L_424)
.L_424:
        /*0004*/ 	.word	0x00000082


	//----- nvinfo : EIATTR_KPARAM_INFO
	.align		4
.L_425:
        /*0008*/ 	.byte	0x04, 0x17
        /*000a*/ 	.short	(.L_427 - .L_426)
.L_426:
        /*000c*/ 	.word	0x00000000
        /*0010*/ 	.short	0x0001
        /*0012*/ 	.short	0x0008
        /*0014*/ 	.byte	0x00, 0xf0, 0x21, 0x00


	//----- nvinfo : EIATTR_KPARAM_INFO
	.align		4
.L_427:
        /*0018*/ 	.byte	0x04, 0x17
        /*001a*/ 	.short	(.L_429 - .L_428)
.L_428:
        /*001c*/ 	.word	0x00000000
        /*0020*/ 	.short	0x0000
        /*0022*/ 	.short	0x0000
        /*0024*/ 	.byte	0x00, 0xf5, 0x21, 0x00


	//----- nvinfo : EIATTR_SPARSE_MMA_MASK
	.align		4
.L_429:
        /*0028*/ 	.byte	0x03, 0x50
        /*002a*/ 	.short	0x0000


	//----- nvinfo : EIATTR_MAXREG_COUNT
	.align		4
        /*002c*/ 	.byte	0x03, 0x1b
        /*002e*/ 	.short	0x00ff


	//----- nvinfo : EIATTR_MERCURY_ISA_VERSION
	.align		4
        /*0030*/ 	.byte	0x03, 0x5f
        /*0032*/ 	.short	0x0101


	//----- nvinfo : EIATTR_VRC_CTA_INIT_COUNT
	.align		4
        /*0034*/ 	.byte	0x02, 0x4a
	.zero		1
	.zero		1


	//----- nvinfo : EIATTR_EXIT_INSTR_OFFSETS
	.align		4
        /*0038*/ 	.byte	0x04, 0x1c
        /*003a*/ 	.short	(.L_431 - .L_430)


	//   ....[0]....
.L_430:
        /*003c*/ 	.word	0x000000a0


	//----- nvinfo : EIATTR_CBANK_PARAM_SIZE
	.align		4
.L_431:
        /*0040*/ 	.byte	0x03, 0x19
        /*0042*/ 	.short	0x0010


	//----- nvinfo : EIATTR_PARAM_CBANK
	.align		4
        /*0044*/ 	.byte	0x04, 0x0a
        /*0046*/ 	.short	(.L_433 - .L_432)
	.align		4
.L_432:
        /*0048*/ 	.word	index@(.nv.constant0._Z19float22bFloat162_rnPf6float2)
        /*004c*/ 	.short	0x0380
        /*004e*/ 	.short	0x0010


	//----- nvinfo : EIATTR_SW_WAR
	.align		4
.L_433:
        /*0050*/ 	.byte	0x04, 0x36
        /*0052*/ 	.short	(.L_435 - .L_434)
.L_434:
        /*0054*/ 	.word	0x00000008
.L_435:


//--------------------- .nv.info._Z14bFloat162floatPf13__nv_bfloat16 --------------------------
	.section	.nv.info._Z14bFloat162floatPf13__nv_bfloat16,"",@"SHT_CUDA_INFO"
	.sectionflags	@""
	.align	4


	//----- nvinfo : EIATTR_CUDA_API_VERSION
	.align		4
        /*0000*/ 	.byte	0x04, 0x37
        /*0002*/ 	.short	(.L_437 - .L_436)
.L_436:
        /*0004*/ 	.word	0x00000082


	//----- nvinfo : EIATTR_KPARAM_INFO
	.align		4
.L_437:
        /*0008*/ 	.byte	0x04, 0x17
        /*000a*/ 	.short	(.L_439 - .L_438)
.L_438:
        /*000c*/ 	.word	0x00000000
        /*0010*/ 	.short	0x0001
        /*0012*/ 	.short	0x0008
        /*0014*/ 	.byte	0x00, 0xf0, 0x09, 0x00


	//----- nvinfo : EIATTR_KPARAM_INFO
	.align		4
.L_439:
        /*0018*/ 	.byte	0x04, 0x17
        /*001a*/ 	.short	(.L_441 - .L_440)
.L_440:
        /*001c*/ 	.word	0x00000000
        /*0020*/ 	.short	0x0000
        /*0022*/ 	.short	0x0000
        /*0024*/ 	.byte	0x00, 0xf5, 0x21, 0x00


	//----- nvinfo : EIATTR_SPARSE_MMA_MASK
	.align		4
.L_441:
        /*0028*/ 	.byte	0x03, 0x50
        /*002a*/ 	.short	0x0000


	//----- nvinfo : EIATTR_MAXREG_COUNT
	.align		4
        /*002c*/ 	.byte	0x03, 0x1b
        /*002e*/ 	.short	0x00ff


	//----- nvinfo : EIATTR_MERCURY_ISA_VERSION
	.align		4
        /*0030*/ 	.byte	0x03, 0x5f
        /*0032*/ 	.short	0x0101


	//----- nvinfo : EIATTR_VRC_CTA_INIT_COUNT
	.align		4
        /*0034*/ 	.byte	0x02, 0x4a
	.zero		1
	.zero		1


	//----- nvinfo : EIATTR_EXIT_INSTR_OFFSETS
	.align		4
        /*0038*/ 	.byte	0x04, 0x1c
        /*003a*/ 	.short	(.L_443 - .L_442)


	//   ....[0]....
.L_442:
        /*003c*/ 	.word	0x00000060


	//----- nvinfo : EIATTR_CBANK_PARAM_SIZE
	.align		4
.L_443:
        /*0040*/ 	.byte	0x03, 0x19
        /*0042*/ 	.short	0x000a


	//----- nvinfo : EIATTR_PARAM_CBANK
	.align		4
        /*0044*/ 	.byte	0x04, 0x0a
        /*0046*/ 	.short	(.L_445 - .L_444)
	.align		4
.L_444:
        /*0048*/ 	.word	index@(.nv.constant0._Z14bFloat162floatPf13__nv_bfloat16)
        /*004c*/ 	.short	0x0380
        /*004e*/ 	.short	0x000a


	//----- nvinfo : EIATTR_SW_WAR
	.align		4
.L_445:
        /*0050*/ 	.byte	0x04, 0x36
        /*0052*/ 	.short	(.L_447 - .L_446)
.L_446:
        /*0054*/ 	.word	0x00000008
.L_447:


//--------------------- .nv.info._Z16bFloat1622float2Pf14__nv_bfloat162 --------------------------
	.section	.nv.info._Z16bFloat1622float2Pf14__nv_bfloat162,"",@"SHT_CUDA_INFO"
	.sectionflags	@""
	.align	4


	//----- nvinfo : EIATTR_CUDA_API_VERSION
	.align		4
        /*0000*/ 	.byte	0x04, 0x37
        /*0002*/ 	.short	(.L_449 - .L_448)
.L_448:
        /*0004*/ 	.word	0x00000082


	//----- nvinfo : EIATTR_KPARAM_INFO
	.align		4
.L_449:
        /*0008*/ 	.byte	0x04, 0x17
        /*000a*/ 	.short	(.L_451 - .L_450)
.L_450:
        /*000c*/ 	.word	0x00000000
        /*0010*/ 	.short	0x0001
        /*0012*/ 	.short	0x0008
        /*0014*/ 	.byte	0x00, 0xf0, 0x11, 0x00


	//----- nvinfo : EIATTR_KPARAM_INFO
	.align		4
.L_451:
        /*0018*/ 	.byte	0x04, 0x17
        /*001a*/ 	.short	(.L_453 - .L_452)
.L_452:
        /*001c*/ 	.word	0x00000000
        /*0020*/ 	.short	0x0000
        /*0022*/ 	.short	0x0000
        /*0024*/ 	.byte	0x00, 0xf5, 0x21, 0x00


	//----- nvinfo : EIATTR_SPARSE_MMA_MASK
	.align		4
.L_453:
        /*0028*/ 	.byte	0x03, 0x50
        /*002a*/ 	.short	0x0000


	//----- nvinfo : EIATTR_MAXREG_COUNT
	.align		4
        /*002c*/ 	.byte	0x03, 0x1b
        /*002e*/ 	.short	0x00ff


	//----- nvinfo : EIATTR_MERCURY_ISA_VERSION
	.align		4
        /*0030*/ 	.byte	0x03, 0x5f
        /*0032*/ 	.short	0x0101


	//----- nvinfo : EIATTR_VRC_CTA_INIT_COUNT
	.align		4
        /*0034*/ 	.byte	0x02, 0x4a
	.zero		1
	.zero		1


	//----- nvinfo : EIATTR_EXIT_INSTR_OFFSETS
	.align		4
        /*0038*/ 	.byte	0x04, 0x1c
        /*003a*/ 	.short	(.L_455 - .L_454)


	//   ....[0]....
.L_454:
        /*003c*/ 	.word	0x00000090


	//----- nvinfo : EIATTR_CBANK_PARAM_SIZE
	.align		4
.L_455:
        /*0040*/ 	.byte	0x03, 0x19
        /*0042*/ 	.short	0x000c


	//----- nvinfo : EIATTR_PARAM_CBANK
	.align		4
        /*0044*/ 	.byte	0x04, 0x0a
        /*0046*/ 	.short	(.L_457 - .L_456)
	.align		4
.L_456:
        /*0048*/ 	.word	index@(.nv.constant0._Z16bFloat1622float2Pf14__nv_bfloat162)
        /*004c*/ 	.short	0x0380
        /*004e*/ 	.short	0x000c


	//----- nvinfo : EIATTR_SW_WAR
	.align		4
.L_457:
        /*0050*/ 	.byte	0x04, 0x36
        /*0052*/ 	.short	(.L_459 - .L_458)
.L_458:
        /*0054*/ 	.word	0x00000008
.L_459:


//--------------------- .nv.info._Z8setValueP14__nv_bfloat162S_ --------------------------
	.section	.nv.info._Z8setValueP14__nv_bfloat162S_,"",@"SHT_CUDA_INFO"
	.sectionflags	@""
	.align	4


	//----- nvinfo : EIATTR_CUDA_API_VERSION
	.align		4
        /*0000*/ 	.byte	0x04, 0x37
        /*0002*/ 	.short	(.L_461 - .L_460)
.L_460:
        /*0004*/ 	.word	0x00000082


	//----- nvinfo : EIATTR_KPARAM_INFO
	.align		4
.L_461:
        /*0008*/ 	.byte	0x04, 0x17
        /*000a*/ 	.short	(.L_463 - .L_462)
.L_462:
        /*000c*/ 	.word	0x00000000
        /*0010*/ 	.short	0x0001
        /*0012*/ 	.short	0x0008
        /*0014*/ 	.byte	0x00, 0xf0, 0x11, 0x00


	//----- nvinfo : EIATTR_KPARAM_INFO
	.align		4
.L_463:
        /*0018*/ 	.byte	0x04, 0x17
        /*001a*/ 	.short	(.L_465 - .L_464)
.L_464:
        /*001c*/ 	.word	0x00000000
        /*0020*/ 	.short	0x0000
        /*0022*/ 	.short	0x0000
        /*0024*/ 	.byte	0x00, 0xf5, 0x21, 0x00


	//----- nvinfo : EIATTR_SPARSE_MMA_MASK
	.align		4
.L_465:
        /*0028*/ 	.byte	0x03, 0x50
        /*002a*/ 	.short	0x0000


	//----- nvinfo : EIATTR_MAXREG_COUNT
	.align		4
        /*002c*/ 	.byte	0x03, 0x1b
        /*002e*/ 	.short	0x00ff


	//----- nvinfo : EIATTR_MERCURY_ISA_VERSION
	.align		4
        /*0030*/ 	.byte	0x03, 0x5f
        /*0032*/ 	.short	0x0101


	//----- nvinfo : EIATTR_VRC_CTA_INIT_COUNT
	.align		4
        /*0034*/ 	.byte	0x02, 0x4a
	.zero		1
	.zero		1


	//----- nvinfo : EIATTR_EXIT_INSTR_OFFSETS
	.align		4
        /*0038*/ 	.byte	0x04, 0x1c
        /*003a*/ 	.short	(.L_467 - .L_466)


	//   ....[0]....
.L_466:
        /*003c*/ 	.word	0x00000050


	//----- nvinfo : EIATTR_CBANK_PARAM_SIZE
	.align		4
.L_467:
        /*0040*/ 	.byte	0x03, 0x19
        /*0042*/ 	.short	0x000c


	//----- nvinfo : EIATTR_PARAM_CBANK
	.align		4
        /*0044*/ 	.byte	0x04, 0x0a
        /*0046*/ 	.short	(.L_469 - .L_468)
	.align		4
.L_468:
        /*0048*/ 	.word	index@(.nv.constant0._Z8setValueP14__nv_bfloat162S_)
        /*004c*/ 	.short	0x0380
        /*004e*/ 	.short	0x000c


	//----- nvinfo : EIATTR_SW_WAR
	.align		4
.L_469:
        /*0050*/ 	.byte	0x04, 0x36
        /*0052*/ 	.short	(.L_471 - .L_470)
.L_470:
        /*0054*/ 	.word	0x00000008
.L_471:


//--------------------- .nv.info._Z8setValueP13__nv_bfloat16S_ --------------------------
	.section	.nv.info._Z8setValueP13__nv_bfloat16S_,"",@"SHT_CUDA_INFO"
	.sectionflags	@""
	.align	4


	//----- nvinfo : EIATTR_CUDA_API_VERSION
	.align		4
        /*0000*/ 	.byte	0x04, 0x37
        /*0002*/ 	.short	(.L_473 - .L_472)
.L_472:
        /*0004*/ 	.word	0x00000082


	//----- nvinfo : EIATTR_KPARAM_INFO
	.align		4
.L_473:
        /*0008*/ 	.byte	0x04, 0x17
        /*000a*/ 	.short	(.L_475 - .L_474)
.L_474:
        /*000c*/ 	.word	0x00000000
        /*0010*/ 	.short	0x0001
        /*0012*/ 	.short	0x0008
        /*0014*/ 	.byte	0x00, 0xf0, 0x09, 0x00


	//----- nvinfo : EIATTR_KPARAM_INFO
	.align		4
.L_475:
        /*0018*/ 	.byte	0x04, 0x17
        /*001a*/ 	.short	(.L_477 - .L_476)
.L_476:
        /*001c*/ 	.word	0x00000000
        /*0020*/ 	.short	0x0000
        /*0022*/ 	.short	0x0000
        /*0024*/ 	.byte	0x00, 0xf5, 0x21, 0x00


	//----- nvinfo : EIATTR_SPARSE_MMA_MASK
	.align		4
.L_477:
        /*0028*/ 	.byte	0x03, 0x50
        /*002a*/ 	.short	0x0000


	//----- nvinfo : EIATTR_MAXREG_COUNT
	.align		4
        /*002c*/ 	.byte	0x03, 0x1b
        /*002e*/ 	.short	0x00ff


	//----- nvinfo : EIATTR_MERCURY_ISA_VERSION
	.align		4
        /*0030*/ 	.byte	0x03, 0x5f
        /*0032*/ 	.short	0x0101


	//----- nvinfo : EIATTR_VRC_CTA_INIT_COUNT
	.align		4
        /*0034*/ 	.byte	0x02, 0x4a
	.zero		1
	.zero		1


	//----- nvinfo : EIATTR_EXIT_INSTR_OFFSETS
	.align		4
        /*0038*/ 	.byte	0x04, 0x1c
        /*003a*/ 	.short	(.L_479 - .L_478)


	//   ....[0]....
.L_478:
        /*003c*/ 	.word	0x00000050


	//----- nvinfo : EIATTR_CBANK_PARAM_SIZE
	.align		4
.L_479:
        /*0040*/ 	.byte	0x03, 0x19
        /*0042*/ 	.short	0x000a


	//----- nvinfo : EIATTR_PARAM_CBANK
	.align		4
        /*0044*/ 	.byte	0x04, 0x0a
        /*0046*/ 	.short	(.L_481 - .L_480)
	.align		4
.L_480:
        /*0048*/ 	.word	index@(.nv.constant0._Z8setValueP13__nv_bfloat16S_)
        /*004c*/ 	.short	0x0380
        /*004e*/ 	.short	0x000a


	//----- nvinfo : EIATTR_SW_WAR
	.align		4
.L_481:
        /*0050*/ 	.byte	0x04, 0x36
        /*0052*/ 	.short	(.L_483 - .L_482)
.L_482:
        /*0054*/ 	.word	0x00000008
.L_483:


//--------------------- .nv.callgraph             --------------------------
	.section	.nv.callgraph,"",@"SHT_CUDA_CALLGRAPH"
	.align	4
	.sectionentsize	8
	.align		4
        /*0000*/ 	.word	0x00000000
	.align		4
        /*0004*/ 	.word	0xffffffff
	.align		4
        /*0008*/ 	.word	0x00000000
	.align		4
        /*000c*/ 	.word	0xfffffffe
	.align		4
        /*0010*/ 	.word	0x00000000
	.align		4
        /*0014*/ 	.word	0xfffffffd
	.align		4
        /*0018*/ 	.word	0x00000000
	.align		4
        /*001c*/ 	.word	0xfffffffc


//--------------------- .text._Z4stwtPf14__nv_bfloat162PS0_ --------------------------
	.section	.text._Z4stwtPf14__nv_bfloat162PS0_,"ax",@progbits
	.align	128
        .global         _Z4stwtPf14__nv_bfloat162PS0_
        .type           _Z4stwtPf14__nv_bfloat162PS0_,@function
        .size           _Z4stwtPf14__nv_bfloat162PS0_,(.L_x_26 - _Z4stwtPf14__nv_bfloat162PS0_)
        .other          _Z4stwtPf14__nv_bfloat162PS0_,@"STO_CUDA_ENTRY STV_DEFAULT"
_Z4stwtPf14__nv_bfloat162PS0_:
.text._Z4stwtPf14__nv_bfloat162PS0_:
[----:B------:R-:W-:Y:S08]  /*0000*/  LDC R1, c[0x0][0x37c] ;  /* 0x0000df00ff017b82 */ /* 0x000ff00000000800 */
[----:B------:R-:W0:Y:S01]  /*0010*/  LDC R11, c[0x0][0x388] ;  /* 0x0000e200ff0b7b82 */ /* 0x000e220000000800 */
[----:B------:R-:W0:Y:S07]  /*0020*/  LDCU.64 UR4, c[0x0][0x358] ;  /* 0x00006b00ff0477ac */ /* 0x000e2e0008000a00 */
[----:B------:R-:W0:Y:S02]  /*0030*/  LDC.64 R2, c[0x0][0x390] ;  /* 0x0000e400ff027b82 */ /* 0x000e240000000a00 */
[----:B0-----:R-:W-:Y:S04]  /*0040*/  STG.E.STRONG.SYS desc[UR4][R2.64], R11 ;  /* 0x0000000b02007986 */ /* 0x001fe8000c115904 */
[----:B------:R-:W2:Y:S02]  /*0050*/  LDG.E.U16 R0, desc[UR4][R2.64] ;  /* 0x0000000402007981 */ /* 0x000ea4000c1e1500 */
[----:B------:R-:W0:Y:S01]  /*0060*/  LDC.64 R4, c[0x0][0x380] ;  /* 0x0000e000ff047b82 */ /* 0x000e220000000a00 */
[----:B--2---:R-:W-:-:S05]  /*0070*/  SHF.L.U32 R7, R0, 0x10, RZ ;  /* 0x0000001000077819 */ /* 0x004fca00000006ff */
[----:B0-----:R-:W-:Y:S04]  /*0080*/  STG.E desc[UR4][R4.64], R7 ;  /* 0x0000000704007986 */ /* 0x001fe8000c101904 */
[----:B------:R-:W2:Y:S02]  /*0090*/  LDG.E.U16 R0, desc[UR4][R2.64+0x2] ;  /* 0x0000020402007981 */ /* 0x000ea4000c1e1500 */
[----:B--2---:R-:W-:-:S05]  /*00a0*/  SHF.L.U32 R9, R0, 0x10, RZ ;  /* 0x0000001000097819 */ /* 0x004fca00000006ff */
[----:B------:R-:W-:Y:S01]  /*00b0*/  STG.E desc[UR4][R4.64+0x4], R9 ;  /* 0x0000040904007986 */ /* 0x000fe2000c101904 */
[----:B------:R-:W-:Y:S05]  /*00c0*/  EXIT ;  /* 0x000000000000794d */ /* 0x000fea0003800000 */
.L_x_0:
[----:B------:R-:W-:-:S00]  /*00d0*/  BRA `(.L_x_0) ;  /* 0xfffffffc00fc7947 */ /* 0x000fc0000383ffff */
[----:B------:R-:W-:-:S00]  /*00e0*/  NOP ;  /* 0x0000000000007918 */ /* 0x000fc00000000000 */
        /* <DEDUP_REMOVED lines=9> */
.L_x_26:


//--------------------- .text._Z4stwtPf13__nv_bfloat16PS0_ --------------------------
	.section	.text._Z4stwtPf13__nv_bfloat16PS0_,"ax",@progbits
	.align	128
        .global         _Z4stwtPf13__nv_bfloat16PS0_
        .type           _Z4stwtPf13__nv_bfloat16PS0_,@function
        .size           _Z4stwtPf13__nv_bfloat16PS0_,(.L_x_27 - _Z4stwtPf13__nv_bfloat16PS0_)
        .other          _Z4stwtPf13__nv_bfloat16PS0_,@"STO_CUDA_ENTRY STV_DEFAULT"
_Z4stwtPf13__nv_bfloat16PS0_:
.text._Z4stwtPf13__nv_bfloat16PS0_:
[----:B------:R-:W-:Y:S08]  /*0000*/  LDC R1, c[0x0][0x37c] ;  /* 0x0000df00ff017b82 */ /* 0x000ff00000000800 */
[----:B------:R-:W0:Y:S01]  /*0010*/  LDC.U16 R9, c[0x0][0x388] ;  /* 0x0000e200ff097b82 */ /* 0x000e220000000400 */
[----:B------:R-:W0:Y:S07]  /*0020*/  LDCU.64 UR4, c[0x0][0x358] ;  /* 0x00006b00ff0477ac */ /* 0x000e2e0008000a00 */
[----:B------:R-:W0:Y:S02]  /*0030*/  LDC.64 R2, c[0x0][0x390] ;  /* 0x0000e400ff027b82 */ /* 0x000e240000000a00 */
[----:B0-----:R-:W-:Y:S04]  /*0040*/  STG.E.U16.STRONG.SYS desc[UR4][R2.64], R9 ;  /* 0x0000000902007986 */ /* 0x001fe8000c115504 */
[----:B------:R-:W2:Y:S02]  /*0050*/  LDG.E.U16 R0, desc[UR4][R2.64] ;  /* 0x0000000402007981 */ /* 0x000ea4000c1e1500 */
[----:B------:R-:W0:Y:S01]  /*0060*/  LDC.64 R4, c[0x0][0x380] ;  /* 0x0000e000ff047b82 */ /* 0x000e220000000a00 */
[----:B--2---:R-:W-:-:S05]  /*0070*/  SHF.L.U32 R7, R0, 0x10, RZ ;  /* 0x0000001000077819 */ /* 0x004fca00000006ff */
[----:B0-----:R-:W-:Y:S01]  /*0080*/  STG.E desc[UR4][R4.64], R7 ;  /* 0x0000000704007986 */ /* 0x001fe2000c101904 */
[----:B------:R-:W-:Y:S05]  /*0090*/  EXIT ;  /* 0x000000000000794d */ /* 0x000fea0003800000 */
.L_x_1:
        /* <DEDUP_REMOVED lines=14> */
.L_x_27:


//--------------------- .text._Z4stwbPf14__nv_bfloat162PS0_ --------------------------
	.section	.text._Z4stwbPf14__nv_bfloat162PS0_,"ax",@progbits
	.align	128
        .global         _Z4stwbPf14__nv_bfloat162PS0_
        .type           _Z4stwbPf14__nv_bfloat162PS0_,@function
        .size           _Z4stwbPf14__nv_bfloat162PS0_,(.L_x_28 - _Z4stwbPf14__nv_bfloat162PS0_)
        .other          _Z4stwbPf14__nv_bfloat162PS0_,@"STO_CUDA_ENTRY STV_DEFAULT"
_Z4stwbPf14__nv_bfloat162PS0_:
.text._Z4stwbPf14__nv_bfloat162PS0_:
[----:B------:R-:W-:Y:S08]  /*0000*/  LDC R1, c[0x0][0x37c] ;  /* 0x0000df00ff017b82 */ /* 0x000ff00000000800 */
[----:B------:R-:W0:Y:S01]  /*0010*/  LDC R11, c[0x0][0x388] ;  /* 0x0000e200ff0b7b82 */ /* 0x000e220000000800 */
[----:B------:R-:W0:Y:S07]  /*0020*/  LDCU.64 UR4, c[0x0][0x358] ;  /* 0x00006b00ff0477ac */ /* 0x000e2e0008000a00 */
[----:B------:R-:W0:Y:S02]  /*0030*/  LDC.64 R2, c[0x0][0x390] ;  /* 0x0000e400ff027b82 */ /* 0x000e240000000a00 */
[----:B0-----:R-:W-:Y:S04]  /*0040*/  STG.E.STRONG.SM desc[UR4][R2.64], R11 ;  /* 0x0000000b02007986 */ /* 0x001fe8000c10b904 */
        /* <DEDUP_REMOVED lines=8> */
.L_x_2:
        /* <DEDUP_REMOVED lines=11> */
.L_x_28:


//--------------------- .text._Z4stwbPf13__nv_bfloat16PS0_ --------------------------
	.section	.text._Z4stwbPf13__nv_bfloat16PS0_,"ax",@progbits
	.align	128
        .global         _Z4stwbPf13__nv_bfloat16PS0_
        .type           _Z4stwbPf13__nv_bfloat16PS0_,@function
        .size           _Z4stwbPf13__nv_bfloat16PS0_,(.L_x_29 - _Z4stwbPf13__nv_bfloat16PS0_)
        .other          _Z4stwbPf13__nv_bfloat16PS0_,@"STO_CUDA_ENTRY STV_DEFAULT"
_Z4stwbPf13__nv_bfloat16PS0_:
.text._Z4stwbPf13__nv_bfloat16PS0_:
[----:B------:R-:W-:Y:S08]  /*0000*/  LDC R1, c[0x0][0x37c] ;  /* 0x0000df00ff017b82 */ /* 0x000ff00000000800 */
[----:B------:R-:W0:Y:S01]  /*0010*/  LDC.U16 R9, c[0x0][0x388] ;  /* 0x0000e200ff097b82 */ /* 0x000e220000000400 */
[----:B------:R-:W0:Y:S07]  /*0020*/  LDCU.64 UR4, c[0x0][0x358] ;  /* 0x00006b00ff0477ac */ /* 0x000e2e0008000a00 */
[----:B------:R-:W0:Y:S02]  /*0030*/  LDC.64 R2, c[0x0][0x390] ;  /* 0x0000e400ff027b82 */ /* 0x000e240000000a00 */
[----:B0-----:R-:W-:Y:S04]  /*0040*/  STG.E.U16.STRONG.SM desc[UR4][R2.64], R9 ;  /* 0x0000000902007986 */ /* 0x001fe8000c10b504 */
[----:B------:R-:W2:Y:S02]  /*0050*/  LDG.E.U16 R0, desc[UR4][R2.64] ;  /* 0x0000000402007981 */ /* 0x000ea4000c1e1500 */
[----:B------:R-:W0:Y:S01]  /*0060*/  LDC.64 R4, c[0x0][0x380] ;  /* 0x0000e000ff047b82 */ /* 0x000e220000000a00 */
[----:B--2---:R-:W-:-:S05]  /*0070*/  SHF.L.U32 R7, R0, 0x10, RZ ;  /* 0x0000001000077819 */ /* 0x004fca00000006ff */
[----:B0-----:R-:W-:Y:S01]  /*0080*/  STG.E desc[UR4][R4.64], R7 ;  /* 0x0000000704007986 */ /* 0x001fe2000c101904 */
[----:B------:R-:W-:Y:S05]  /*0090*/  EXIT ;  /* 0x000000000000794d */ /* 0x000fea0003800000 */
.L_x_3:
        /* <DEDUP_REMOVED lines=14> */
.L_x_29:


//--------------------- .text._Z4stcsPf14__nv_bfloat162PS0_ --------------------------
	.section	.text._Z4stcsPf14__nv_bfloat162PS0_,"ax",@progbits
	.align	128
        .global         _Z4stcsPf14__nv_bfloat162PS0_
        .type           _Z4stcsPf14__nv_bfloat162PS0_,@function
        .size           _Z4stcsPf14__nv_bfloat162PS0_,(.L_x_30 - _Z4stcsPf14__nv_bfloat162PS0_)
        .other          _Z4stcsPf14__nv_bfloat162PS0_,@"STO_CUDA_ENTRY STV_DEFAULT"
_Z4stcsPf14__nv_bfloat162PS0_:
.text._Z4stcsPf14__nv_bfloat162PS0_:
[----:B------:R-:W-:Y:S08]  /*0000*/  LDC R1, c[0x0][0x37c] ;  /* 0x0000df00ff017b82 */ /* 0x000ff00000000800 */
[----:B------:R-:W0:Y:S01]  /*0010*/  LDC R11, c[0x0][0x388] ;  /* 0x0000e200ff0b7b82 */ /* 0x000e220000000800 */
[----:B------:R-:W0:Y:S07]  /*0020*/  LDCU.64 UR4, c[0x0][0x358] ;  /* 0x00006b00ff0477ac */ /* 0x000e2e0008000a00 */
[----:B------:R-:W0:Y:S02]  /*0030*/  LDC.64 R2, c[0x0][0x390] ;  /* 0x0000e400ff027b82 */ /* 0x000e240000000a00 */
[----:B0-----:R-:W-:Y:S04]  /*0040*/  STG.E.EF desc[UR4][R2.64], R11 ;  /* 0x0000000b02007986 */ /* 0x001fe8000c001904 */
        /* <DEDUP_REMOVED lines=8> */
.L_x_4:
        /* <DEDUP_REMOVED lines=11> */
.L_x_30:


//--------------------- .text._Z4stcsPf13__nv_bfloat16PS0_ --------------------------
	.section	.text._Z4stcsPf13__nv_bfloat16PS0_,"ax",@progbits
	.align	128
        .global         _Z4stcsPf13__nv_bfloat16PS0_
        .type           _Z4stcsPf13__nv_bfloat16PS0_,@function
        .size           _Z4stcsPf13__nv_bfloat16PS0_,(.L_x_31 - _Z4stcsPf13__nv_bfloat16PS0_)
        .other          _Z4stcsPf13__nv_bfloat16PS0_,@"STO_CUDA_ENTRY STV_DEFAULT"
_Z4stcsPf13__nv_bfloat16PS0_:
.text._Z4stcsPf13__nv_bfloat16PS0_:
[----:B------:R-:W-:Y:S08]  /*0000*/  LDC R1, c[0x0][0x37c] ;  /* 0x0000df00ff017b82 */ /* 0x000ff00000000800 */
[----:B------:R-:W0:Y:S01]  /*0010*/  LDC.U16 R9, c[0x0][0x388] ;  /* 0x0000e200ff097b82 */ /* 0x000e220000000400 */
[----:B------:R-:W0:Y:S07]  /*0020*/  LDCU.64 UR4, c[0x0][0x358] ;  /* 0x00006b00ff0477ac */ /* 0x000e2e0008000a00 */
[----:B------:R-:W0:Y:S02]  /*0030*/  LDC.64 R2, c[0x0][0x390] ;  /* 0x0000e400ff027b82 */ /* 0x000e240000000a00 */
[----:B0-----:R-:W-:Y:S04]  /*0040*/  STG.E.EF.U16 desc[UR4][R2.64], R9 ;  /* 0x0000000902007986 */ /* 0x001fe8000c001504 */
[----:B------:R-:W2:Y:S02]  /*0050*/  LDG.E.U16 R0, desc[UR4][R2.64] ;  /* 0x0000000402007981 */ /* 0x000ea4000c1e1500 */
[----:B------:R-:W0:Y:S01]  /*0060*/  LDC.64 R4, c[0x0][0x380] ;  /* 0x0000e000ff047b82 */ /* 0x000e220000000a00 */
[----:B--2---:R-:W-:-:S05]  /*0070*/  SHF.L.U32 R7, R0, 0x10, RZ ;  /* 0x0000001000077819 */ /* 0x004fca00000006ff */
[----:B0-----:R-:W-:Y:S01]  /*0080*/  STG.E desc[UR4][R4.64], R7 ;  /* 0x0000000704007986 */ /* 0x001fe2000c101904 */
[----:B------:R-:W-:Y:S05]  /*0090*/  EXIT ;  /* 0x000000000000794d */ /* 0x000fea0003800000 */
.L_x_5:
        /* <DEDUP_REMOVED lines=14> */
.L_x_31:


//--------------------- .text._Z4stcgPf14__nv_bfloat162PS0_ --------------------------
	.section	.text._Z4stcgPf14__nv_bfloat162PS0_,"ax",@progbits
	.align	128
        .global         _Z4stcgPf14__nv_bfloat162PS0_
        .type           _Z4stcgPf14__nv_bfloat162PS0_,@function
        .size           _Z4stcgPf14__nv_bfloat162PS0_,(.L_x_32 - _Z4stcgPf14__nv_bfloat162PS0_)
        .other          _Z4stcgPf14__nv_bfloat162PS0_,@"STO_CUDA_ENTRY STV_DEFAULT"
_Z4stcgPf14__nv_bfloat162PS0_:
.text._Z4stcgPf14__nv_bfloat162PS0_:
[----:B------:R-:W-:Y:S08]  /*0000*/  LDC R1, c[0x0][0x37c] ;  /* 0x0000df00ff017b82 */ /* 0x000ff00000000800 */
[----:B------:R-:W0:Y:S01]  /*0010*/  LDC R11, c[0x0][0x388] ;  /* 0x0000e200ff0b7b82 */ /* 0x000e220000000800 */
[----:B------:R-:W0:Y:S07]  /*0020*/  LDCU.64 UR4, c[0x0][0x358] ;  /* 0x00006b00ff0477ac */ /* 0x000e2e0008000a00 */
[----:B------:R-:W0:Y:S02]  /*0030*/  LDC.64 R2, c[0x0][0x390] ;  /* 0x0000e400ff027b82 */ /* 0x000e240000000a00 */
[----:B0-----:R-:W-:Y:S04]  /*0040*/  STG.E.STRONG.GPU desc[UR4][R2.64], R11 ;  /* 0x0000000b02007986 */ /* 0x001fe8000c10f904 */
        /* <DEDUP_REMOVED lines=8> */
.L_x_6:
        /* <DEDUP_REMOVED lines=11> */
.L_x_32:


//--------------------- .text._Z4stcgPf13__nv_bfloat16PS0_ --------------------------
	.section	.text._Z4stcgPf13__nv_bfloat16PS0_,"ax",@progbits
	.align	128
        .global         _Z4stcgPf13__nv_bfloat16PS0_
        .type           _Z4stcgPf13__nv_bfloat16PS0_,@function
        .size           _Z4stcgPf13__nv_bfloat16PS0_,(.L_x_33 - _Z4stcgPf13__nv_bfloat16PS0_)
        .other          _Z4stcgPf13__nv_bfloat16PS0_,@"STO_CUDA_ENTRY STV_DEFAULT"
_Z4stcgPf13__nv_bfloat16PS0_:
.text._Z4stcgPf13__nv_bfloat16PS0_:
[----:B------:R-:W-:Y:S08]  /*0000*/  LDC R1, c[0x0][0x37c] ;  /* 0x0000df00ff017b82 */ /* 0x000ff00000000800 */
[----:B------:R-:W0:Y:S01]  /*0010*/  LDC.U16 R9, c[0x0][0x388] ;  /* 0x0000e200ff097b82 */ /* 0x000e220000000400 */
[----:B------:R-:W0:Y:S07]  /*0020*/  LDCU.64 UR4, c[0x0][0x358] ;  /* 0x00006b00ff0477ac */ /* 0x000e2e0008000a00 */
[----:B------:R-:W0:Y:S02]  /*0030*/  LDC.64 R2, c[0x0][0x390] ;  /* 0x0000e400ff027b82 */ /* 0x000e240000000a00 */
[----:B0-----:R-:W-:Y:S04]  /*0040*/  STG.E.U16.STRONG.GPU desc[UR4][R2.64], R9 ;  /* 0x0000000902007986 */ /* 0x001fe8000c10f504 */
[----:B------:R-:W2:Y:S02]  /*0050*/  LDG.E.U16 R0, desc[UR4][R2.64] ;  /* 0x0000000402007981 */ /* 0x000ea4000c1e1500 */
[----:B------:R-:W0:Y:S01]  /*0060*/  LDC.64 R4, c[0x0][0x380] ;  /* 0x0000e000ff047b82 */ /* 0x000e220000000a00 */
[----:B--2---:R-:W-:-:S05]  /*0070*/  SHF.L.U32 R7, R0, 0x10, RZ ;  /* 0x0000001000077819 */ /* 0x004fca00000006ff */
[----:B0-----:R-:W-:Y:S01]  /*0080*/  STG.E desc[UR4][R4.64], R7 ;  /* 0x0000000704007986 */ /* 0x001fe2000c101904 */
[----:B------:R-:W-:Y:S05]  /*0090*/  EXIT ;  /* 0x000000000000794d */ /* 0x000fea0003800000 */
.L_x_7:
        /* <DEDUP_REMOVED lines=14> */
.L_x_33:


//--------------------- .text._Z4ldluPfP14__nv_bfloat162 --------------------------
	.section	.text._Z4ldluPfP14__nv_bfloat162,"ax",@progbits
	.align	128
        .global         _Z4ldluPfP14__nv_bfloat162
        .type           _Z4ldluPfP14__nv_bfloat162,@function
        .size           _Z4ldluPfP14__nv_bfloat162,(.L_x_34 - _Z4ldluPfP14__nv_bfloat162)
        .other          _Z4ldluPfP14__nv_bfloat162,@"STO_CUDA_ENTRY STV_DEFAULT"
_Z4ldluPfP14__nv_bfloat162:
.text._Z4ldluPfP14__nv_bfloat162:
[----:B------:R-:W-:Y:S08]  /*0000*/  LDC R1, c[0x0][0x37c] ;  /* 0x0000df00ff017b82 */ /* 0x000ff00000000800 */
[----:B------:R-:W0:Y:S01]  /*0010*/  LDC.64 R2, c[0x0][0x388] ;  /* 0x0000e200ff027b82 */ /* 0x000e220000000a00 */
[----:B------:R-:W0:Y:S02]  /*0020*/  LDCU.64 UR4, c[0x0][0x358] ;  /* 0x00006b00ff0477ac */ /* 0x000e240008000a00 */
[----:B0-----:R-:W2:Y:S05]  /*0030*/  LDG.E.LU R2, desc[UR4][R2.64] ;  /* 0x0000000402027981 */ /* 0x001eaa000c3e1900 */
[----:B------:R-:W0:Y:S01]  /*0040*/  LDC.64 R4, c[0x0][0x380] ;  /* 0x0000e000ff047b82 */ /* 0x000e220000000a00 */
[C---:B--2---:R-:W-:Y:S01]  /*0050*/  PRMT R0, R2.reuse, 0x7632, R0 ;  /* 0x0000763202007816 */ /* 0x044fe20000000000 */
[----:B------:R-:W-:-:S03]  /*0060*/  IMAD.U32 R7, R2, 0x10000, RZ ;  /* 0x0001000002077824 */ /* 0x000fc600078e00ff */
[----:B------:R-:W-:Y:S02]  /*0070*/  SHF.L.U32 R9, R0, 0x10, RZ ;  /* 0x0000001000097819 */ /* 0x000fe400000006ff */
[----:B0-----:R-:W-:Y:S04]  /*0080*/  STG.E desc[UR4][R4.64], R7 ;  /* 0x0000000704007986 */ /* 0x001fe8000c101904 */
[----:B------:R-:W-:Y:S01]  /*0090*/  STG.E desc[UR4][R4.64+0x4], R9 ;  /* 0x0000040904007986 */ /* 0x000fe2000c101904 */
[----:B------:R-:W-:Y:S05]  /*00a0*/  EXIT ;  /* 0x000000000000794d */ /* 0x000fea0003800000 */
.L_x_8:
        /* <DEDUP_REMOVED lines=13> */
.L_x_34:


//--------------------- .text._Z4ldluPfP13__nv_bfloat16 --------------------------
	.section	.text._Z4ldluPfP13__nv_bfloat16,"ax",@progbits
	.align	128
        .global         _Z4ldluPfP13__nv_bfloat16
        .type           _Z4ldluPfP13__nv_bfloat16,@function
        .size           _Z4ldluPfP13__nv_bfloat16,(.L_x_35 - _Z4ldluPfP13__nv_bfloat16)
        .other          _Z4ldluPfP13__nv_bfloat16,@"STO_CUDA_ENTRY STV_DEFAULT"
_Z4ldluPfP13__nv_bfloat16:
.text._Z4ldluPfP13__nv_bfloat16:
[----:B------:R-:W-:Y:S08]  /*0000*/  LDC R1, c[0x0][0x37c] ;  /* 0x0000df00ff017b82 */ /* 0x000ff00000000800 */
[----:B------:R-:W0:Y:S01]  /*0010*/  LDC.64 R2, c[0x0][0x388] ;  /* 0x0000e200ff027b82 */ /* 0x000e220000000a00 */
[----:B------:R-:W0:Y:S02]  /*0020*/  LDCU.64 UR4, c[0x0][0x358] ;  /* 0x00006b00ff0477ac */ /* 0x000e240008000a00 */
[----:B0-----:R-:W2:Y:S05]  /*0030*/  LDG.E.LU.U16 R2, desc[UR4][R2.64] ;  /* 0x0000000402027981 */ /* 0x001eaa000c3e1500 */
[----:B------:R-:W0:Y:S01]  /*0040*/  LDC.64 R4, c[0x0][0x380] ;  /* 0x0000e000ff047b82 */ /* 0x000e220000000a00 */
[----:B--2---:R-:W-:-:S05]  /*0050*/  SHF.L.U32 R7, R2, 0x10, RZ ;  /* 0x0000001002077819 */ /* 0x004fca00000006ff */
[----:B0-----:R-:W-:Y:S01]  /*0060*/  STG.E desc[UR4][R4.64], R7 ;  /* 0x0000000704007986 */ /* 0x001fe2000c101904 */
[----:B------:R-:W-:Y:S05]  /*0070*/  EXIT ;  /* 0x000000000000794d */ /* 0x000fea0003800000 */
.L_x_9:
        /* <DEDUP_REMOVED lines=16> */
.L_x_35:


//--------------------- .text._Z3ldgPfP14__nv_bfloat162 --------------------------
	.section	.text._Z3ldgPfP14__nv_bfloat162,"ax",@progbits
	.align	128
        .global         _Z3ldgPfP14__nv_bfloat162
        .type           _Z3ldgPfP14__nv_bfloat162,@function
        .size           _Z3ldgPfP14__nv_bfloat162,(.L_x_36 - _Z3ldgPfP14__nv_bfloat162)
        .other          _Z3ldgPfP14__nv_bfloat162,@"STO_CUDA_ENTRY STV_DEFAULT"
_Z3ldgPfP14__nv_bfloat162:
.text._Z3ldgPfP14__nv_bfloat162:
[----:B------:R-:W-:Y:S08]  /*0000*/  LDC R1, c[0x0][0x37c] ;  /* 0x0000df00ff017b82 */ /* 0x000ff00000000800 */
[----:B------:R-:W0:Y:S01]  /*0010*/  LDC.64 R2, c[0x0][0x388] ;  /* 0x0000e200ff027b82 */ /* 0x000e220000000a00 */
[----:B------:R-:W0:Y:S02]  /*0020*/  LDCU.64 UR4, c[0x0][0x358] ;  /* 0x00006b00ff0477ac */ /* 0x000e240008000a00 */
[----:B0-----:R-:W2:Y:S05]  /*0030*/  LDG.E.CONSTANT R2, desc[UR4][R2.64] ;  /* 0x0000000402027981 */ /* 0x001eaa000c1e9900 */
[----:B------:R-:W0:Y:S01]  /*0040*/  LDC.64 R4, c[0x0][0x380] ;  /* 0x0000e000ff047b82 */ /* 0x000e220000000a00 */
[C---:B--2---:R-:W-:Y:S01]  /*0050*/  PRMT R0, R2.reuse, 0x7632, R0 ;  /* 0x0000763202007816 */ /* 0x044fe20000000000 */
[----:B------:R-:W-:-:S03]  /*0060*/  IMAD.U32 R7, R2, 0x10000, RZ ;  /* 0x0001000002077824 */ /* 0x000fc600078e00ff */
[----:B------:R-:W-:Y:S02]  /*0070*/  SHF.L.U32 R9, R0, 0x10, RZ ;  /* 0x0000001000097819 */ /* 0x000fe400000006ff */
[----:B0-----:R-:W-:Y:S04]  /*0080*/  STG.E desc[UR4][R4.64], R7 ;  /* 0x0000000704007986 */ /* 0x001fe8000c101904 */
[----:B------:R-:W-:Y:S01]  /*0090*/  STG.E desc[UR4][R4.64+0x4], R9 ;  /* 0x0000040904007986 */ /* 0x000fe2000c101904 */
[----:B------:R-:W-:Y:S05]  /*00a0*/  EXIT ;  /* 0x000000000000794d */ /* 0x000fea0003800000 */
.L_x_10:
        /* <DEDUP_REMOVED lines=13> */
.L_x_36:


//--------------------- .text._Z3ldgPfP13__nv_bfloat16 --------------------------
	.section	.text._Z3ldgPfP13__nv_bfloat16,"ax",@progbits
	.align	128
        .global         _Z3ldgPfP13__nv_bfloat16
        .type           _Z3ldgPfP13__nv_bfloat16,@function
        .size           _Z3ldgPfP13__nv_bfloat16,(.L_x_37 - _Z3ldgPfP13__nv_bfloat16)
        .other          _Z3ldgPfP13__nv_bfloat16,@"STO_CUDA_ENTRY STV_DEFAULT"
_Z3ldgPfP13__nv_bfloat16:
.text._Z3ldgPfP13__nv_bfloat16:
[----:B------:R-:W-:Y:S08]  /*0000*/  LDC R1, c[0x0][0x37c] ;  /* 0x0000df00ff017b82 */ /* 0x000ff00000000800 */
[----:B------:R-:W0:Y:S01]  /*0010*/  LDC.64 R2, c[0x0][0x388] ;  /* 0x0000e200ff027b82 */ /* 0x000e220000000a00 */
[----:B------:R-:W0:Y:S02]  /*0020*/  LDCU.64 UR4, c[0x0][0x358] ;  /* 0x00006b00ff0477ac */ /* 0x000e240008000a00 */
[----:B0-----:R-:W2:Y:S05]  /*0030*/  LDG.E.U16.CONSTANT R2, desc[UR4][R2.64] ;  /* 0x0000000402027981 */ /* 0x001eaa000c1e9500 */
[----:B------:R-:W0:Y:S01]  /*0040*/  LDC.64 R4, c[0x0][0x380] ;  /* 0x0000e000ff047b82 */ /* 0x000e220000000a00 */
[----:B--2---:R-:W-:-:S05]  /*0050*/  SHF.L.U32 R7, R2, 0x10, RZ ;  /* 0x0000001002077819 */ /* 0x004fca00000006ff */
[----:B0-----:R-:W-:Y:S01]  /*0060*/  STG.E desc[UR4][R4.64], R7 ;  /* 0x0000000704007986 */ /* 0x001fe2000c101904 */
[----:B------:R-:W-:Y:S05]  /*0070*/  EXIT ;  /* 0x000000000000794d */ /* 0x000fea0003800000 */
.L_x_11:
        /* <DEDUP_REMOVED lines=16> */
.L_x_37:


//--------------------- .text._Z4ldcvPfP14__nv_bfloat162 --------------------------
	.section	.text._Z4ldcvPfP14__nv_bfloat162,"ax",@progbits
	.align	128
        .global         _Z4ldcvPfP14__nv_bfloat162
        .type           _Z4ldcvPfP14__nv_bfloat162,@function
        .size           _Z4ldcvPfP14__nv_bfloat162,(.L_x_38 - _Z4ldcvPfP14__nv_bfloat162)
        .other          _Z4ldcvPfP14__nv_bfloat162,@"STO_CUDA_ENTRY STV_DEFAULT"
_Z4ldcvPfP14__nv_bfloat162:
.text._Z4ldcvPfP14__nv_bfloat162:
[----:B------:R-:W-:Y:S08]  /*0000*/  LDC R1, c[0x0][0x37c] ;  /* 0x0000df00ff017b82 */ /* 0x000ff00000000800 */
[----:B------:R-:W0:Y:S01]  /*0010*/  LDC.64 R2, c[0x0][0x388] ;  /* 0x0000e200ff027b82 */ /* 0x000e220000000a00 */
[----:B------:R-:W0:Y:S02]  /*0020*/  LDCU.64 UR4, c[0x0][0x358] ;  /* 0x00006b00ff0477ac */ /* 0x000e240008000a00 */
[----:B0-----:R-:W2:Y:S05]  /*0030*/  LDG.E.STRONG.SYS R2, desc[UR4][R2.64] ;  /* 0x0000000402027981 */ /* 0x001eaa000c1f5900 */
[----:B------:R-:W0:Y:S01]  /*0040*/  LDC.64 R4, c[0x0][0x380] ;  /* 0x0000e000ff047b82 */ /* 0x000e220000000a00 */
[C---:B--2---:R-:W-:Y:S01]  /*0050*/  PRMT R0, R2.reuse, 0x7632, R0 ;  /* 0x0000763202007816 */ /* 0x044fe20000000000 */
[----:B------:R-:W-:-:S03]  /*0060*/  IMAD.U32 R7, R2, 0x10000, RZ ;  /* 0x0001000002077824 */ /* 0x000fc600078e00ff */
[----:B------:R-:W-:Y:S02]  /*0070*/  SHF.L.U32 R9, R0, 0x10, RZ ;  /* 0x0000001000097819 */ /* 0x000fe400000006ff */
[----:B0-----:R-:W-:Y:S04]  /*0080*/  STG.E desc[UR4][R4.64], R7 ;  /* 0x0000000704007986 */ /* 0x001fe8000c101904 */
[----:B------:R-:W-:Y:S01]  /*0090*/  STG.E desc[UR4][R4.64+0x4], R9 ;  /* 0x0000040904007986 */ /* 0x000fe2000c101904 */
[----:B------:R-:W-:Y:S05]  /*00a0*/  EXIT ;  /* 0x000000000000794d */ /* 0x000fea0003800000 */
.L_x_12:
        /* <DEDUP_REMOVED lines=13> */
.L_x_38:


//--------------------- .text._Z4ldcvPfP13__nv_bfloat16 --------------------------
	.section	.text._Z4ldcvPfP13__nv_bfloat16,"ax",@progbits
	.align	128
        .global         _Z4ldcvPfP13__nv_bfloat16
        .type           _Z4ldcvPfP13__nv_bfloat16,@function
        .size           _Z4ldcvPfP13__nv_bfloat16,(.L_x_39 - _Z4ldcvPfP13__nv_bfloat16)
        .other          _Z4ldcvPfP13__nv_bfloat16,@"STO_CUDA_ENTRY STV_DEFAULT"
_Z4ldcvPfP13__nv_bfloat16:
.text._Z4ldcvPfP13__nv_bfloat16:
[----:B------:R-:W-:Y:S08]  /*0000*/  LDC R1, c[0x0][0x37c] ;  /* 0x0000df00ff017b82 */ /* 0x000ff00000000800 */
[----:B------:R-:W0:Y:S01]  /*0010*/  LDC.64 R2, c[0x0][0x388] ;  /* 0x0000e200ff027b82 */ /* 0x000e220000000a00 */
[----:B------:R-:W0:Y:S02]  /*0020*/  LDCU.64 UR4, c[0x0][0x358] ;  /* 0x00006b00ff0477ac */ /* 0x000e240008000a00 */
[----:B0-----:R-:W2:Y:S05]  /*0030*/  LDG.E.U16.STRONG.SYS R2, desc[UR4][R2.64] ;  /* 0x0000000402027981 */ /* 0x001eaa000c1f5500 */
[----:B------:R-:W0:Y:S01]  /*0040*/  LDC.64 R4, c[0x0][0x380] ;  /* 0x0000e000ff047b82 */ /* 0x000e220000000a00 */
[----:B--2---:R-:W-:-:S05]  /*0050*/  SHF.L.U32 R7, R2, 0x10, RZ ;  /* 0x0000001002077819 */ /* 0x004fca00000006ff */
[----:B0-----:R-:W-:Y:S01]  /*0060*/  STG.E desc[UR4][R4.64], R7 ;  /* 0x0000000704007986 */ /* 0x001fe2000c101904 */
[----:B------:R-:W-:Y:S05]  /*0070*/  EXIT ;  /* 0x000000000000794d */ /* 0x000fea0003800000 */
.L_x_13:
        /* <DEDUP_REMOVED lines=16> */
.L_x_39:


//--------------------- .text._Z4ldcsPfP14__nv_bfloat162 --------------------------
	.section	.text._Z4ldcsPfP14__nv_bfloat162,"ax",@progbits
	.align	128
        .global         _Z4ldcsPfP14__nv_bfloat162
        .type           _Z4ldcsPfP14__nv_bfloat162,@function
        .size           _Z4ldcsPfP14__nv_bfloat162,(.L_x_40 - _Z4ldcsPfP14__nv_bfloat162)
        .other          _Z4ldcsPfP14__nv_bfloat162,@"STO_CUDA_ENTRY STV_DEFAULT"
_Z4ldcsPfP14__nv_bfloat162:
.text._Z4ldcsPfP14__nv_bfloat162:
[----:B------:R-:W-:Y:S08]  /*0000*/  LDC R1, c[0x0][0x37c] ;  /* 0x0000df00ff017b82 */ /* 0x000ff00000000800 */
[----:B------:R-:W0:Y:S01]  /*0010*/  LDC.64 R2, c[0x0][0x388] ;  /* 0x0000e200ff027b82 */ /* 0x000e220000000a00 */
[----:B------:R-:W0:Y:S02]  /*0020*/  LDCU.64 UR4, c[0x0][0x358] ;  /* 0x00006b00ff0477ac */ /* 0x000e240008000a00 */
[----:B0-----:R-:W2:Y:S05]  /*0030*/  LDG.E.EF R2, desc[UR4][R2.64] ;  /* 0x0000000402027981 */ /* 0x001eaa000c0e1900 */
[----:B------:R-:W0:Y:S01]  /*0040*/  LDC.64 R4, c[0x0][0x380] ;  /* 0x0000e000ff047b82 */ /* 0x000e220000000a00 */
[C---:B--2---:R-:W-:Y:S01]  /*0050*/  PRMT R0, R2.reuse, 0x7632, R0 ;  /* 0x0000763202007816 */ /* 0x044fe20000000000 */
[----:B------:R-:W-:-:S03]  /*0060*/  IMAD.U32 R7, R2, 0x10000, RZ ;  /* 0x0001000002077824 */ /* 0x000fc600078e00ff */
[----:B------:R-:W-:Y:S02]  /*0070*/  SHF.L.U32 R9, R0, 0x10, RZ ;  /* 0x0000001000097819 */ /* 0x000fe400000006ff */
[----:B0-----:R-:W-:Y:S04]  /*0080*/  STG.E desc[UR4][R4.64], R7 ;  /* 0x0000000704007986 */ /* 0x001fe8000c101904 */
[----:B------:R-:W-:Y:S01]  /*0090*/  STG.E desc[UR4][R4.64+0x4], R9 ;  /* 0x0000040904007986 */ /* 0x000fe2000c101904 */
[----:B------:R-:W-:Y:S05]  /*00a0*/  EXIT ;  /* 0x000000000000794d */ /* 0x000fea0003800000 */
.L_x_14:
        /* <DEDUP_REMOVED lines=13> */
.L_x_40:


//--------------------- .text._Z4ldcsPfP13__nv_bfloat16 --------------------------
	.section	.text._Z4ldcsPfP13__nv_bfloat16,"ax",@progbits
	.align	128
        .global         _Z4ldcsPfP13__nv_bfloat16
        .type           _Z4ldcsPfP13__nv_bfloat16,@function
        .size           _Z4ldcsPfP13__nv_bfloat16,(.L_x_41 - _Z4ldcsPfP13__nv_bfloat16)
        .other          _Z4ldcsPfP13__nv_bfloat16,@"STO_CUDA_ENTRY STV_DEFAULT"
_Z4ldcsPfP13__nv_bfloat16:
.text._Z4ldcsPfP13__nv_bfloat16:
[----:B------:R-:W-:Y:S08]  /*0000*/  LDC R1, c[0x0][0x37c] ;  /* 0x0000df00ff017b82 */ /* 0x000ff00000000800 */
[----:B------:R-:W0:Y:S01]  /*0010*/  LDC.64 R2, c[0x0][0x388] ;  /* 0x0000e200ff027b82 */ /* 0x000e220000000a00 */
[----:B------:R-:W0:Y:S02]  /*0020*/  LDCU.64 UR4, c[0x0][0x358] ;  /* 0x00006b00ff0477ac */ /* 0x000e240008000a00 */
[----:B0-----:R-:W2:Y:S05]  /*0030*/  LDG.E.EF.U16 R2, desc[UR4][R2.64] ;  /* 0x0000000402027981 */ /* 0x001eaa000c0e1500 */
[----:B------:R-:W0:Y:S01]  /*0040*/  LDC.64 R4, c[0x0][0x380] ;  /* 0x0000e000ff047b82 */ /* 0x000e220000000a00 */
[----:B--2---:R-:W-:-:S05]  /*0050*/  SHF.L.U32 R7, R2, 0x10, RZ ;  /* 0x0000001002077819 */ /* 0x004fca00000006ff */
[----:B0-----:R-:W-:Y:S01]  /*0060*/  STG.E desc[UR4][R4.64], R7 ;  /* 0x0000000704007986 */ /* 0x001fe2000c101904 */
[----:B------:R-:W-:Y:S05]  /*0070*/  EXIT ;  /* 0x000000000000794d */ /* 0x000fea0003800000 */
.L_x_15:
        /* <DEDUP_REMOVED lines=16> */
.L_x_41:


//--------------------- .text._Z4ldcgPfP14__nv_bfloat162 --------------------------
	.section	.text._Z4ldcgPfP14__nv_bfloat162,"ax",@progbits
	.align	128
        .global         _Z4ldcgPfP14__nv_bfloat162
        .type           _Z4ldcgPfP14__nv_bfloat162,@function
        .size           _Z4ldcgPfP14__nv_bfloat162,(.L_x_42 - _Z4ldcgPfP14__nv_bfloat162)
        .other          _Z4ldcgPfP14__nv_bfloat162,@"STO_CUDA_ENTRY STV_DEFAULT"
_Z4ldcgPfP14__nv_bfloat162:
.text._Z4ldcgPfP14__nv_bfloat162:
[----:B------:R-:W-:Y:S08]  /*0000*/  LDC R1, c[0x0][0x37c] ;  /* 0x0000df00ff017b82 */ /* 0x000ff00000000800 */
[----:B------:R-:W0:Y:S01]  /*0010*/  LDC.64 R2, c[0x0][0x388] ;  /* 0x0000e200ff027b82 */ /* 0x000e220000000a00 */
[----:B------:R-:W0:Y:S02]  /*0020*/  LDCU.64 UR4, c[0x0][0x358] ;  /* 0x00006b00ff0477ac */ /* 0x000e240008000a00 */
[----:B0-----:R-:W2:Y:S05]  /*0030*/  LDG.E.STRONG.GPU R2, desc[UR4][R2.64] ;  /* 0x0000000402027981 */ /* 0x001eaa000c1ef900 */
[----:B------:R-:W0:Y:S01]  /*0040*/  LDC.64 R4, c[0x0][0x380] ;  /* 0x0000e000ff047b82 */ /* 0x000e220000000a00 */
[C---:B--2---:R-:W-:Y:S01]  /*0050*/  PRMT R0, R2.reuse, 0x7632, R0 ;  /* 0x0000763202007816 */ /* 0x044fe20000000000 */
[----:B------:R-:W-:-:S03]  /*0060*/  IMAD.U32 R7, R2, 0x10000, RZ ;  /* 0x0001000002077824 */ /* 0x000fc600078e00ff */
[----:B------:R-:W-:Y:S02]  /*0070*/  SHF.L.U32 R9, R0, 0x10, RZ ;  /* 0x0000001000097819 */ /* 0x000fe400000006ff */
[----:B0-----:R-:W-:Y:S04]  /*0080*/  STG.E desc[UR4][R4.64], R7 ;  /* 0x0000000704007986 */ /* 0x001fe8000c101904 */
[----:B------:R-:W-:Y:S01]  /*0090*/  STG.E desc[UR4][R4.64+0x4], R9 ;  /* 0x0000040904007986 */ /* 0x000fe2000c101904 */
[----:B------:R-:W-:Y:S05]  /*00a0*/  EXIT ;  /* 0x000000000000794d */ /* 0x000fea0003800000 */
.L_x_16:
        /* <DEDUP_REMOVED lines=13> */
.L_x_42:


//--------------------- .text._Z4ldcgPfP13__nv_bfloat16 --------------------------
	.section	.text._Z4ldcgPfP13__nv_bfloat16,"ax",@progbits
	.align	128
        .global         _Z4ldcgPfP13__nv_bfloat16
        .type           _Z4ldcgPfP13__nv_bfloat16,@function
        .size           _Z4ldcgPfP13__nv_bfloat16,(.L_x_43 - _Z4ldcgPfP13__nv_bfloat16)
        .other          _Z4ldcgPfP13__nv_bfloat16,@"STO_CUDA_ENTRY STV_DEFAULT"
_Z4ldcgPfP13__nv_bfloat16:
.text._Z4ldcgPfP13__nv_bfloat16:
[----:B------:R-:W-:Y:S08]  /*0000*/  LDC R1, c[0x0][0x37c] ;  /* 0x0000df00ff017b82 */ /* 0x000ff00000000800 */
[----:B------:R-:W0:Y:S01]  /*0010*/  LDC.64 R2, c[0x0][0x388] ;  /* 0x0000e200ff027b82 */ /* 0x000e220000000a00 */
[----:B------:R-:W0:Y:S02]  /*0020*/  LDCU.64 UR4, c[0x0][0x358] ;  /* 0x00006b00ff0477ac */ /* 0x000e240008000a00 */
[----:B0-----:R-:W2:Y:S05]  /*0030*/  LDG.E.U16.STRONG.GPU R2, desc[UR4][R2.64] ;  /* 0x0000000402027981 */ /* 0x001eaa000c1ef500 */
[----:B------:R-:W0:Y:S01]  /*0040*/  LDC.64 R4, c[0x0][0x380] ;  /* 0x0000e000ff047b82 */ /* 0x000e220000000a00 */
[----:B--2---:R-:W-:-:S05]  /*0050*/  SHF.L.U32 R7, R2, 0x10, RZ ;  /* 0x0000001002077819 */ /* 0x004fca00000006ff */
[----:B0-----:R-:W-:Y:S01]  /*0060*/  STG.E desc[UR4][R4.64], R7 ;  /* 0x0000000704007986 */ /* 0x001fe2000c101904 */
[----:B------:R-:W-:Y:S05]  /*0070*/  EXIT ;  /* 0x000000000000794d */ /* 0x000fea0003800000 */
.L_x_17:
        /* <DEDUP_REMOVED lines=16> */
.L_x_43:


//--------------------- .text._Z4ldcaPfP14__nv_bfloat162 --------------------------
	.section	.text._Z4ldcaPfP14__nv_bfloat162,"ax",@progbits
	.align	128
        .global         _Z4ldcaPfP14__nv_bfloat162
        .type           _Z4ldcaPfP14__nv_bfloat162,@function
        .size           _Z4ldcaPfP14__nv_bfloat162,(.L_x_44 - _Z4ldcaPfP14__nv_bfloat162)
        .other          _Z4ldcaPfP14__nv_bfloat162,@"STO_CUDA_ENTRY STV_DEFAULT"
_Z4ldcaPfP14__nv_bfloat162:
.text._Z4ldcaPfP14__nv_bfloat162:
[----:B------:R-:W-:Y:S08]  /*0000*/  LDC R1, c[0x0][0x37c] ;  /* 0x0000df00ff017b82 */ /* 0x000ff00000000800 */
[----:B------:R-:W0:Y:S01]  /*0010*/  LDC.64 R2, c[0x0][0x388] ;  /* 0x0000e200ff027b82 */ /* 0x000e220000000a00 */
[----:B------:R-:W0:Y:S02]  /*0020*/  LDCU.64 UR4, c[0x0][0x358] ;  /* 0x00006b00ff0477ac */ /* 0x000e240008000a00 */
[----:B0-----:R-:W2:Y:S05]  /*0030*/  LDG.E.STRONG.SM R2, desc[UR4][R2.64] ;  /* 0x0000000402027981 */ /* 0x001eaa000c1eb900 */
[----:B------:R-:W0:Y:S01]  /*0040*/  LDC.64 R4, c[0x0][0x380] ;  /* 0x0000e000ff047b82 */ /* 0x000e220000000a00 */
[C---:B--2---:R-:W-:Y:S01]  /*0050*/  PRMT R0, R2.reuse, 0x7632, R0 ;  /* 0x0000763202007816 */ /* 0x044fe20000000000 */
[----:B------:R-:W-:-:S03]  /*0060*/  IMAD.U32 R7, R2, 0x10000, RZ ;  /* 0x0001000002077824 */ /* 0x000fc600078e00ff */
[----:B------:R-:W-:Y:S02]  /*0070*/  SHF.L.U32 R9, R0, 0x10, RZ ;  /* 0x0000001000097819 */ /* 0x000fe400000006ff */
[----:B0-----:R-:W-:Y:S04]  /*0080*/  STG.E desc[UR4][R4.64], R7 ;  /* 0x0000000704007986 */ /* 0x001fe8000c101904 */
[----:B------:R-:W-:Y:S01]  /*0090*/  STG.E desc[UR4][R4.64+0x4], R9 ;  /* 0x0000040904007986 */ /* 0x000fe2000c101904 */
[----:B------:R-:W-:Y:S05]  /*00a0*/  EXIT ;  /* 0x000000000000794d */ /* 0x000fea0003800000 */
.L_x_18:
        /* <DEDUP_REMOVED lines=13> */
.L_x_44:


//--------------------- .text._Z4ldcaPfP13__nv_bfloat16 --------------------------
	.section	.text._Z4ldcaPfP13__nv_bfloat16,"ax",@progbits
	.align	128
        .global         _Z4ldcaPfP13__nv_bfloat16
        .type           _Z4ldcaPfP13__nv_bfloat16,@function
        .size           _Z4ldcaPfP13__nv_bfloat16,(.L_x_45 - _Z4ldcaPfP13__nv_bfloat16)
        .other          _Z4ldcaPfP13__nv_bfloat16,@"STO_CUDA_ENTRY STV_DEFAULT"
_Z4ldcaPfP13__nv_bfloat16:
.text._Z4ldcaPfP13__nv_bfloat16:
[----:B------:R-:W-:Y:S08]  /*0000*/  LDC R1, c[0x0][0x37c] ;  /* 0x0000df00ff017b82 */ /* 0x000ff00000000800 */
[----:B------:R-:W0:Y:S01]  /*0010*/  LDC.64 R2, c[0x0][0x388] ;  /* 0x0000e200ff027b82 */ /* 0x000e220000000a00 */
[----:B------:R-:W0:Y:S02]  /*0020*/  LDCU.64 UR4, c[0x0][0x358] ;  /* 0x00006b00ff0477ac */ /* 0x000e240008000a00 */
[----:B0-----:R-:W2:Y:S05]  /*0030*/  LDG.E.U16.STRONG.SM R2, desc[UR4][R2.64] ;  /* 0x0000000402027981 */ /* 0x001eaa000c1eb500 */
[----:B------:R-:W0:Y:S01]  /*0040*/  LDC.64 R4, c[0x0][0x380] ;  /* 0x0000e000ff047b82 */ /* 0x000e220000000a00 */
[----:B--2---:R-:W-:-:S05]  /*0050*/  SHF.L.U32 R7, R2, 0x10, RZ ;  /* 0x0000001002077819 */ /* 0x004fca00000006ff */
[----:B0-----:R-:W-:Y:S01]  /*0060*/  STG.E desc[UR4][R4.64], R7 ;  /* 0x0000000704007986 */ /* 0x001fe2000c101904 */
[----:B------:R-:W-:Y:S05]  /*0070*/  EXIT ;  /* 0x000000000000794d */ /* 0x000fea0003800000 */
.L_x_19:
        /* <DEDUP_REMOVED lines=16> */
.L_x_45:


//--------------------- .text._Z14float2bFloat16Pff --------------------------
	.section	.text._Z14float2bFloat16Pff,"ax",@progbits
	.align	128
        .global         _Z14float2bFloat16Pff
        .type           _Z14float2bFloat16Pff,@function
        .size           _Z14float2bFloat16Pff,(.L_x_46 - _Z14float2bFloat16Pff)
        .other          _Z14float2bFloat16Pff,@"STO_CUDA_ENTRY STV_DEFAULT"
_Z14float2bFloat16Pff:
.text._Z14float2bFloat16Pff:
[----:B------:R-:W-:Y:S01]  /*0000*/  LDC R1, c[0x0][0x37c] ;  /* 0x0000df00ff017b82 */ /* 0x000fe20000000800 */
[----:B------:R-:W0:Y:S07]  /*0010*/  LDCU UR4, c[0x0][0x388] ;  /* 0x00007100ff0477ac */ /* 0x000e2e0008000800 */
[----:B------:R-:W1:Y:S01]  /*0020*/  LDC.64 R2, c[0x0][0x380] ;  /* 0x0000e000ff027b82 */ /* 0x000e620000000a00 */
[----:B0-----:R-:W0:Y:S01]  /*0030*/  F2F.BF16.F32 R0, UR4 ;  /* 0x0000000400007d04 */ /* 0x001e220008202000 */
[----:B------:R-:W1:Y:S01]  /*0040*/  LDCU.64 UR4, c[0x0][0x358] ;  /* 0x00006b00ff0477ac */ /* 0x000e620008000a00 */
[----:B0-----:R-:W-:-:S05]  /*0050*/  SHF.L.U32 R5, R0, 0x10, RZ ;  /* 0x0000001000057819 */ /* 0x001fca00000006ff */
[----:B-1----:R-:W-:Y:S01]  /*0060*/  STG.E desc[UR4][R2.64], R5 ;  /* 0x0000000502007986 */ /* 0x002fe2000c101904 */
[----:B------:R-:W-:Y:S05]  /*0070*/  EXIT ;  /* 0x000000000000794d */ /* 0x000fea0003800000 */
.L_x_20:
        /* <DEDUP_REMOVED lines=16> */
.L_x_46:


//--------------------- .text._Z19float22bFloat162_rnPf6float2 --------------------------
	.section	.text._Z19float22bFloat162_rnPf6float2,"ax",@progbits
	.align	128
        .global         _Z19float22bFloat162_rnPf6float2
        .type           _Z19float22bFloat162_rnPf6float2,@function
        .size           _Z19float22bFloat162_rnPf6float2,(.L_x_47 - _Z19float22bFloat162_rnPf6float2)
        .other          _Z19float22bFloat162_rnPf6float2,@"STO_CUDA_ENTRY STV_DEFAULT"
_Z19float22bFloat162_rnPf6float2:
.text._Z19float22bFloat162_rnPf6float2:
[----:B------:R-:W-:Y:S08]  /*0000*/  LDC R1, c[0x0][0x37c] ;  /* 0x0000df00ff017b82 */ /* 0x000ff00000000800 */
[----:B------:R-:W0:Y:S01]  /*0010*/  LDC.64 R4, c[0x0][0x388] ;  /* 0x0000e200ff047b82 */ /* 0x000e220000000a00 */
[----:B------:R-:W1:Y:S07]  /*0020*/  LDCU.64 UR4, c[0x0][0x358] ;  /* 0x00006b00ff0477ac */ /* 0x000e6e0008000a00 */
[----:B------:R-:W1:Y:S01]  /*0030*/  LDC.64 R2, c[0x0][0x380] ;  /* 0x0000e000ff027b82 */ /* 0x000e620000000a00 */
[----:B0-----:R-:W-:-:S04]  /*0040*/  F2FP.BF16.F32.PACK_AB R0, R5, R4 ;  /* 0x000000040500723e */ /* 0x001fc800000010ff */
[C---:B------:R-:W-:Y:S01]  /*0050*/  PRMT R4, R0.reuse, 0x7632, R4 ;  /* 0x0000763200047816 */ /* 0x040fe20000000004 */
[----:B------:R-:W-:-:S04]  /*0060*/  IMAD.U32 R5, R0, 0x10000, RZ ;  /* 0x0001000000057824 */ /* 0x000fc800078e00ff */
[----:B------:R-:W-:Y:S01]  /*0070*/  IMAD.U32 R7, R4, 0x10000, RZ ;  /* 0x0001000004077824 */ /* 0x000fe200078e00ff */
[----:B-1----:R-:W-:Y:S04]  /*0080*/  STG.E desc[UR4][R2.64], R5 ;  /* 0x0000000502007986 */ /* 0x002fe8000c101904 */
[----:B------:R-:W-:Y:S01]  /*0090*/  STG.E desc[UR4][R2.64+0x4], R7 ;  /* 0x0000040702007986 */ /* 0x000fe2000c101904 */
[----:B------:R-:W-:Y:S05]  /*00a0*/  EXIT ;  /* 0x000000000000794d */ /* 0x000fea0003800000 */
.L_x_21:
        /* <DEDUP_REMOVED lines=13> */
.L_x_47:


//--------------------- .text._Z14bFloat162floatPf13__nv_bfloat16 --------------------------
	.section	.text._Z14bFloat162floatPf13__nv_bfloat16,"ax",@progbits
	.align	128
        .global         _Z14bFloat162floatPf13__nv_bfloat16
        .type           _Z14bFloat162floatPf13__nv_bfloat16,@function
        .size           _Z14bFloat162floatPf13__nv_bfloat16,(.L_x_48 - _Z14bFloat162floatPf13__nv_bfloat16)
        .other          _Z14bFloat162floatPf13__nv_bfloat16,@"STO_CUDA_ENTRY STV_DEFAULT"
_Z14bFloat162floatPf13__nv_bfloat16:
.text._Z14bFloat162floatPf13__nv_bfloat16:
[----:B------:R-:W-:Y:S08]  /*0000*/  LDC R1, c[0x0][0x37c] ;  /* 0x0000df00ff017b82 */ /* 0x000ff00000000800 */
[----:B------:R-:W0:Y:S01]  /*0010*/  LDC.U16 R0, c[0x0][0x388] ;  /* 0x0000e200ff007b82 */ /* 0x000e220000000400 */
[----:B------:R-:W1:Y:S07]  /*0020*/  LDCU.64 UR4, c[0x0][0x358] ;  /* 0x00006b00ff0477ac */ /* 0x000e6e0008000a00 */
[----:B------:R-:W1:Y:S01]  /*0030*/  LDC.64 R2, c[0x0][0x380] ;  /* 0x0000e000ff027b82 */ /* 0x000e620000000a00 */
[----:B0-----:R-:W-:-:S05]  /*0040*/  SHF.L.U32 R5, R0, 0x10, RZ ;  /* 0x0000001000057819 */ /* 0x001fca00000006ff */
[----:B-1----:R-:W-:Y:S01]  /*0050*/  STG.E desc[UR4][R2.64], R5 ;  /* 0x0000000502007986 */ /* 0x002fe2000c101904 */
[----:B------:R-:W-:Y:S05]  /*0060*/  EXIT ;  /* 0x000000000000794d */ /* 0x000fea0003800000 */
.L_x_22:
        /* <DEDUP_REMOVED lines=9> */
.L_x_48:


//--------------------- .text._Z16bFloat1622float2Pf14__nv_bfloat162 --------------------------
	.section	.text._Z16bFloat1622float2Pf14__nv_bfloat162,"ax",@progbits
	.align	128
        .global         _Z16bFloat1622float2Pf14__nv_bfloat162
        .type           _Z16bFloat1622float2Pf14__nv_bfloat162,@function
        .size           _Z16bFloat1622float2Pf14__nv_bfloat162,(.L_x_49 - _Z16bFloat1622float2Pf14__nv_bfloat162)
        .other          _Z16bFloat1622float2Pf14__nv_bfloat162,@"STO_CUDA_ENTRY STV_DEFAULT"
_Z16bFloat1622float2Pf14__nv_bfloat162:
.text._Z16bFloat1622float2Pf14__nv_bfloat162:
[----:B------:R-:W-:Y:S08]  /*0000*/  LDC R1, c[0x0][0x37c] ;  /* 0x0000df00ff017b82 */ /* 0x000ff00000000800 */
[----:B------:R-:W0:Y:S01]  /*0010*/  LDC.U16 R0, c[0x0][0x388] ;  /* 0x0000e200ff007b82 */ /* 0x000e220000000400 */
[----:B------:R-:W1:Y:S07]  /*0020*/  LDCU.64 UR4, c[0x0][0x358] ;  /* 0x00006b00ff0477ac */ /* 0x000e6e0008000a00 */
[----:B------:R-:W2:Y:S08]  /*0030*/  LDC.U16 R4, c[0x0][0x38a] ;  /* 0x0000e280ff047b82 */ /* 0x000eb00000000400 */
[----:B------:R-:W1:Y:S01]  /*0040*/  LDC.64 R2, c[0x0][0x380] ;  /* 0x0000e000ff027b82 */ /* 0x000e620000000a00 */
[----:B0-----:R-:W-:-:S02]  /*0050*/  SHF.L.U32 R5, R0, 0x10, RZ ;  /* 0x0000001000057819 */ /* 0x001fc400000006ff */
[----:B--2---:R-:W-:-:S03]  /*0060*/  SHF.L.U32 R7, R4, 0x10, RZ ;  /* 0x0000001004077819 */ /* 0x004fc600000006ff */
[----:B-1----:R-:W-:Y:S04]  /*0070*/  STG.E desc[UR4][R2.64], R5 ;  /* 0x0000000502007986 */ /* 0x002fe8000c101904 */
[----:B------:R-:W-:Y:S01]  /*0080*/  STG.E desc[UR4][R2.64+0x4], R7 ;  /* 0x0000040702007986 */ /* 0x000fe2000c101904 */
[----:B------:R-:W-:Y:S05]  /*0090*/  EXIT ;  /* 0x000000000000794d */ /* 0x000fea0003800000 */
.L_x_23:
        /* <DEDUP_REMOVED lines=14> */
.L_x_49:


//--------------------- .text._Z8setValueP14__nv_bfloat162S_ --------------------------
	.section	.text._Z8setValueP14__nv_bfloat162S_,"ax",@progbits
	.align	128
        .global         _Z8setValueP14__nv_bfloat162S_
        .type           _Z8setValueP14__nv_bfloat162S_,@function
        .size           _Z8setValueP14__nv_bfloat162S_,(.L_x_50 - _Z8setValueP14__nv_bfloat162S_)
        .other          _Z8setValueP14__nv_bfloat162S_,@"STO_CUDA_ENTRY STV_DEFAULT"
_Z8setValueP14__nv_bfloat162S_:
.text._Z8setValueP14__nv_bfloat162S_:
[----:B------:R-:W-:Y:S08]  /*0000*/  LDC R1, c[0x0][0x37c] ;  /* 0x0000df00ff017b82 */ /* 0x000ff00000000800 */
[----:B------:R-:W0:Y:S01]  /*0010*/  LDC R5, c[0x0][0x388] ;  /* 0x0000e200ff057b82 */ /* 0x000e220000000800 */
[----:B------:R-:W0:Y:S07]  /*0020*/  LDCU.64 UR4, c[0x0][0x358] ;  /* 0x00006b00ff0477ac */ /* 0x000e2e0008000a00 */
[----:B------:R-:W0:Y:S02]  /*0030*/  LDC.64 R2, c[0x0][0x380] ;  /* 0x0000e000ff027b82 */ /* 0x000e240000000a00 */
[----:B0-----:R-:W-:Y:S01]  /*0040*/  STG.E desc[UR4][R2.64], R5 ;  /* 0x0000000502007986 */ /* 0x001fe2000c101904 */
[----:B------:R-:W-:Y:S05]  /*0050*/  EXIT ;  /* 0x000000000000794d */ /* 0x000fea0003800000 */
.L_x_24:
        /* <DEDUP_REMOVED lines=10> */
.L_x_50:


//--------------------- .text._Z8setValueP13__nv_bfloat16S_ --------------------------
	.section	.text._Z8setValueP13__nv_bfloat16S_,"ax",@progbits
	.align	128
        .global         _Z8setValueP13__nv_bfloat16S_
        .type           _Z8setValueP13__nv_bfloat16S_,@function
        .size           _Z8setValueP13__nv_bfloat16S_,(.L_x_51 - _Z8setValueP13__nv_bfloat16S_)
        .other          _Z8setValueP13__nv_bfloat16S_,@"STO_CUDA_ENTRY STV_DEFAULT"
_Z8setValueP13__nv_bfloat16S_:
.text._Z8setValueP13__nv_bfloat16S_:
[----:B------:R-:W-:Y:S08]  /*0000*/  LDC R1, c[0x0][0x37c] ;  /* 0x0000df00ff017b82 */ /* 0x000ff00000000800 */
[----:B------:R-:W0:Y:S01]  /*0010*/  LDC.U16 R5, c[0x0][0x388] ;  /* 0x0000e200ff057b82 */ /* 0x000e220000000400 */
[----:B------:R-:W0:Y:S07]  /*0020*/  LDCU.64 UR4, c[0x0][0x358] ;  /* 0x00006b00ff0477ac */ /* 0x000e2e0008000a00 */
[----:B------:R-:W0:Y:S02]  /*0030*/  LDC.64 R2, c[0x0][0x380] ;  /* 0x0000e000ff027b82 */ /* 0x000e240000000a00 */
[----:B0-----:R-:W-:Y:S01]  /*0040*/  STG.E.U16 desc[UR4][R2.64], R5 ;  /* 0x0000000502007986 */ /* 0x001fe2000c101504 */
[----:B------:R-:W-:Y:S05]  /*0050*/  EXIT ;  /* 0x000000000000794d */ /* 0x000fea0003800000 */
.L_x_25:
        /* <DEDUP_REMOVED lines=10> */
.L_x_51:


//--------------------- .nv.shared.reserved.0     --------------------------
	.section	.nv.shared.reserved.0,"aw",@nobits
	.weak		__nv_reservedSMEM_offset_0_alias
	.size		__nv_reservedSMEM_offset_0_alias, 0, 64
	.other		__nv_reservedSMEM_offset_0_alias,@"STO_CUDA_RESERVED_SHARED STV_DEFAULT"
__nv_reservedSMEM_offset_0_alias:
	.zero		0
	.zero		64


//--------------------- .nv.constant0._Z4stwtPf14__nv_bfloat162PS0_ --------------------------
	.section	.nv.constant0._Z4stwtPf14__nv_bfloat162PS0_,"a",@progbits
	.sectionflags	@""
	.align	4
.nv.constant0._Z4stwtPf14__nv_bfloat162PS0_:
	.zero		920


//--------------------- .nv.constant0._Z4stwtPf13__nv_bfloat16PS0_ --------------------------
	.section	.nv.constant0._Z4stwtPf13__nv_bfloat16PS0_,"a",@progbits
	.sectionflags	@""
	.align	4
.nv.constant0._Z4stwtPf13__nv_bfloat16PS0_:
	.zero		920


//--------------------- .nv.constant0._Z4stwbPf14__nv_bfloat162PS0_ --------------------------
	.section	.nv.constant0._Z4stwbPf14__nv_bfloat162PS0_,"a",@progbits
	.sectionflags	@""
	.align	4
.nv.constant0._Z4stwbPf14__nv_bfloat162PS0_:
	.zero		920


//--------------------- .nv.constant0._Z4stwbPf13__nv_bfloat16PS0_ --------------------------
	.section	.nv.constant0._Z4stwbPf13__nv_bfloat16PS0_,"a",@progbits
	.sectionflags	@""
	.align	4
.nv.constant0._Z4stwbPf13__nv_bfloat16PS0_:
	.zero		920


//--------------------- .nv.constant0._Z4stcsPf14__nv_bfloat162PS0_ --------------------------
	.section	.nv.constant0._Z4stcsPf14__nv_bfloat162PS0_,"a",@progbits
	.sectionflags	@""
	.align	4
.nv.constant0._Z4stcsPf14__nv_bfloat162PS0_:
	.zero		920


//--------------------- .nv.constant0._Z4stcsPf13__nv_bfloat16PS0_ --------------------------
	.section	.nv.constant0._Z4stcsPf13__nv_bfloat16PS0_,"a",@progbits
	.sectionflags	@""
	.align	4
.nv.constant0._Z4stcsPf13__nv_bfloat16PS0_:
	.zero		920


//--------------------- .nv.constant0._Z4stcgPf14__nv_bfloat162PS0_ --------------------------
	.section	.nv.constant0._Z4stcgPf14__nv_bfloat162PS0_,"a",@progbits
	.sectionflags	@""
	.align	4
.nv.constant0._Z4stcgPf14__nv_bfloat162PS0_:
	.zero		920


//--------------------- .nv.constant0._Z4stcgPf13__nv_bfloat16PS0_ --------------------------
	.section	.nv.constant0._Z4stcgPf13__nv_bfloat16PS0_,"a",@progbits
	.sectionflags	@""
	.align	4
.nv.constant0._Z4stcgPf13__nv_bfloat16PS0_:
	.zero		920


//--------------------- .nv.constant0._Z4ldluPfP14__nv_bfloat162 --------------------------
	.section	.nv.constant0._Z4ldluPfP14__nv_bfloat162,"a",@progbits
	.sectionflags	@""
	.align	4
.nv.constant0._Z4ldluPfP14__nv_bfloat162:
	.zero		912


//--------------------- .nv.constant0._Z4ldluPfP13__nv_bfloat16 --------------------------
	.section	.nv.constant0._Z4ldluPfP13__nv_bfloat16,"a",@progbits
	.sectionflags	@""
	.align	4
.nv.constant0._Z4ldluPfP13__nv_bfloat16:
	.zero		912


//--------------------- .nv.constant0._Z3ldgPfP14__nv_bfloat162 --------------------------
	.section	.nv.constant0._Z3ldgPfP14__nv_bfloat162,"a",@progbits
	.sectionflags	@""
	.align	4
.nv.constant0._Z3ldgPfP14__nv_bfloat162:
	.zero		912


//--------------------- .nv.constant0._Z3ldgPfP13__nv_bfloat16 --------------------------
	.section	.nv.constant0._Z3ldgPfP13__nv_bfloat16,"a",@progbits
	.sectionflags	@""
	.align	4
.nv.constant0._Z3ldgPfP13__nv_bfloat16:
	.zero		912


//--------------------- .nv.constant0._Z4ldcvPfP14__nv_bfloat162 --------------------------
	.section	.nv.constant0._Z4ldcvPfP14__nv_bfloat162,"a",@progbits
	.sectionflags	@""
	.align	4
.nv.constant0._Z4ldcvPfP14__nv_bfloat162:
	.zero		912


//--------------------- .nv.constant0._Z4ldcvPfP13__nv_bfloat16 --------------------------
	.section	.nv.constant0._Z4ldcvPfP13__nv_bfloat16,"a",@progbits
	.sectionflags	@""
	.align	4
.nv.constant0._Z4ldcvPfP13__nv_bfloat16:
	.zero		912


//--------------------- .nv.constant0._Z4ldcsPfP14__nv_bfloat162 --------------------------
	.section	.nv.constant0._Z4ldcsPfP14__nv_bfloat162,"a",@progbits
	.sectionflags	@""
	.align	4
.nv.constant0._Z4ldcsPfP14__nv_bfloat162:
	.zero		912


//--------------------- .nv.constant0._Z4ldcsPfP13__nv_bfloat16 --------------------------
	.section	.nv.constant0._Z4ldcsPfP13__nv_bfloat16,"a",@progbits
	.sectionflags	@""
	.align	4
.nv.constant0._Z4ldcsPfP13__nv_bfloat16:
	.zero		912


//--------------------- .nv.constant0._Z4ldcgPfP14__nv_bfloat162 --------------------------
	.section	.nv.constant0._Z4ldcgPfP14__nv_bfloat162,"a",@progbits
	.sectionflags	@""
	.align	4
.nv.constant0._Z4ldcgPfP14__nv_bfloat162:
	.zero		912


//--------------------- .nv.constant0._Z4ldcgPfP13__nv_bfloat16 --------------------------
	.section	.nv.constant0._Z4ldcgPfP13__nv_bfloat16,"a",@progbits
	.sectionflags	@""
	.align	4
.nv.constant0._Z4ldcgPfP13__nv_bfloat16:
	.zero		912


//--------------------- .nv.constant0._Z4ldcaPfP14__nv_bfloat162 --------------------------
	.section	.nv.constant0._Z4ldcaPfP14__nv_bfloat162,"a",@progbits
	.sectionflags	@""
	.align	4
.nv.constant0._Z4ldcaPfP14__nv_bfloat162:
	.zero		912


//--------------------- .nv.constant0._Z4ldcaPfP13__nv_bfloat16 --------------------------
	.section	.nv.constant0._Z4ldcaPfP13__nv_bfloat16,"a",@progbits
	.sectionflags	@""
	.align	4
.nv.constant0._Z4ldcaPfP13__nv_bfloat16:
	.zero		912


//--------------------- .nv.constant0._Z14float2bFloat16Pff --------------------------
	.section	.nv.constant0._Z14float2bFloat16Pff,"a",@progbits
	.sectionflags	@""
	.align	4
.nv.constant0._Z14float2bFloat16Pff:
	.zero		908


//--------------------- .nv.constant0._Z19float22bFloat162_rnPf6float2 --------------------------
	.section	.nv.constant0._Z19float22bFloat162_rnPf6float2,"a",@progbits
	.sectionflags	@""
	.align	4
.nv.constant0._Z19float22bFloat162_rnPf6float2:
	.zero		912


//--------------------- .nv.constant0._Z14bFloat162floatPf13__nv_bfloat16 --------------------------
	.section	.nv.constant0._Z14bFloat162floatPf13__nv_bfloat16,"a",@progbits
	.sectionflags	@""
	.align	4
.nv.constant0._Z14bFloat162floatPf13__nv_bfloat16:
	.zero		906


//--------------------- .nv.constant0._Z16bFloat1622float2Pf14__nv_bfloat162 --------------------------
	.section	.nv.constant0._Z16bFloat1622float2Pf14__nv_bfloat162,"a",@progbits
	.sectionflags	@""
	.align	4
.nv.constant0._Z16bFloat1622float2Pf14__nv_bfloat162:
	.zero		908


//--------------------- .nv.constant0._Z8setValueP14__nv_bfloat162S_ --------------------------
	.section	.nv.constant0._Z8setValueP14__nv_bfloat162S_,"a",@progbits
	.sectionflags	@""
	.align	4
.nv.constant0._Z8setValueP14__nv_bfloat162S_:
	.zero		908


//--------------------- .nv.constant0._Z8setValueP13__nv_bfloat16S_ --------------------------
	.section	.nv.constant0._Z8setValueP13__nv_bfloat16S_,"a",@progbits
	.sectionflags	@""
	.align	4
.nv.constant0._Z8setValueP13__nv_bfloat16S_:
	.zero		906


//--------------------- SYMBOLS --------------------------

	.type		.nv.reservedSmem.offset0,@object
	.size		.nv.reservedSmem.offset0,0x4
